	.target	sm_90a

	.elftype	@"ET_EXEC"


//--------------------- .note.nv.tkinfo           --------------------------
	.section	.note.nv.tkinfo,"",@"SHT_NOTE"
	.sectionflags	@"SHF_NOTE_NV_TKINFO"
	.tkinfo
        /*0018*/ 	.word	0x00000002
        /*0030*/ 	.string	""
        /*0030*/ 	.string	"ptxas"
        /*0030*/ 	.string	"Cuda compilation tools, release 13.0, V13.0.88"
        /*0030*/ 	.string	"Build cuda_13.0.r13.0/compiler.36424714_0"
        /*0030*/ 	.string	"-v  -suppress-debug-info  -lineinfo  -arch sm_90a "



//--------------------- .note.nv.cuinfo           --------------------------
	.section	.note.nv.cuinfo,"",@"SHT_NOTE"
	.sectionflags	@"SHF_NOTE_NV_CUINFO"
        /*0018*/ 	.short	0x0002
        /*001a*/ 	.short	0x005a
        /*001c*/ 	.short	0x0082
	.zero		2


//--------------------- .nv.info                  --------------------------
	.section	.nv.info,"",@"SHT_CUDA_INFO"
	.align	4


	//----- nvinfo : EIATTR_REGCOUNT
	.align		4
        /*0000*/ 	.byte	0x04, 0x2f
        /*0002*/ 	.short	(.L_1 - .L_0)
	.align		4
.L_0:
        /*0004*/ 	.word	index@(gluon_wgmma)
        /*0008*/ 	.word	0x0000009a


	//----- nvinfo : EIATTR_FRAME_SIZE
	.align		4
.L_1:
        /*000c*/ 	.byte	0x04, 0x11
        /*000e*/ 	.short	(.L_3 - .L_2)
	.align		4
.L_2:
        /*0010*/ 	.word	index@(gluon_wgmma)
        /*0014*/ 	.word	0x00000000


	//----- nvinfo : EIATTR_MIN_STACK_SIZE
	.align		4
.L_3:
        /*0018*/ 	.byte	0x04, 0x12
        /*001a*/ 	.short	(.L_5 - .L_4)
	.align		4
.L_4:
        /*001c*/ 	.word	index@(gluon_wgmma)
        /*0020*/ 	.word	0x00000000
.L_5:


//--------------------- .nv.compat                --------------------------
	.section	.nv.compat,"",@"SHT_CUDA_COMPAT_INFO"
	.align	4
        /*0000*/ 	.byte	0x02, 0x09, 0x01, 0x00, 0x02, 0x02, 0x04, 0x00, 0x02, 0x05, 0x05, 0x00, 0x03, 0x07, 0x01, 0x01
        /*0010*/ 	.byte	0x02, 0x03, 0x03, 0x00, 0x02, 0x06, 0x01, 0x00, 0x04, 0x0b, 0x08, 0x00, 0x00, 0x00, 0x00, 0x00
        /*0020*/ 	.byte	0x00, 0x00, 0x00, 0x00


//--------------------- .nv.info.gluon_wgmma      --------------------------
	.section	.nv.info.gluon_wgmma,"",@"SHT_CUDA_INFO"
	.sectionflags	@""
	.align	4


	//----- nvinfo : EIATTR_CUDA_API_VERSION
	.align		4
        /*0000*/ 	.byte	0x04, 0x37
        /*0002*/ 	.short	(.L_7 - .L_6)
.L_6:
        /*0004*/ 	.word	0x00000082


	//----- nvinfo : EIATTR_KPARAM_INFO
	.align		4
.L_7:
        /*0008*/ 	.byte	0x04, 0x17
        /*000a*/ 	.short	(.L_9 - .L_8)
.L_8:
        /*000c*/ 	.word	0x00000000
        /*0010*/ 	.short	0x000a
        /*0012*/ 	.short	0x0048
        /*0014*/ 	.byte	0x00, 0xf4, 0x21, 0x00


	//----- nvinfo : EIATTR_KPARAM_INFO
	.align		4
.L_9:
        /*0018*/ 	.byte	0x04, 0x17
        /*001a*/ 	.short	(.L_11 - .L_10)
.L_10:
        /*001c*/ 	.word	0x00000000
        /*0020*/ 	.short	0x0009
        /*0022*/ 	.short	0x0040
        /*0024*/ 	.byte	0x00, 0xf4, 0x21, 0x00


	//----- nvinfo : EIATTR_KPARAM_INFO
	.align		4
.L_11:
        /*0028*/ 	.byte	0x04, 0x17
        /*002a*/ 	.short	(.L_13 - .L_12)
.L_12:
        /*002c*/ 	.word	0x00000000
        /*0030*/ 	.short	0x0008
        /*0032*/ 	.short	0x0038
        /*0034*/ 	.byte	0x00, 0xf0, 0x21, 0x00


	//----- nvinfo : EIATTR_KPARAM_INFO
	.align		4
.L_13:
        /*0038*/ 	.byte	0x04, 0x17
        /*003a*/ 	.short	(.L_15 - .L_14)
.L_14:
        /*003c*/ 	.word	0x00000000
        /*0040*/ 	.short	0x0007
        /*0042*/ 	.short	0x0030
        /*0044*/ 	.byte	0x00, 0xf0, 0x21, 0x00


	//----- nvinfo : EIATTR_KPARAM_INFO
	.align		4
.L_15:
        /*0048*/ 	.byte	0x04, 0x17
        /*004a*/ 	.short	(.L_17 - .L_16)
.L_16:
        /*004c*/ 	.word	0x00000000
        /*0050*/ 	.short	0x0006
        /*0052*/ 	.short	0x0028
        /*0054*/ 	.byte	0x00, 0xf0, 0x21, 0x00


	//----- nvinfo : EIATTR_KPARAM_INFO
	.align		4
.L_17:
        /*0058*/ 	.byte	0x04, 0x17
        /*005a*/ 	.short	(.L_19 - .L_18)
.L_18:
        /*005c*/ 	.word	0x00000000
        /*0060*/ 	.short	0x0005
        /*0062*/ 	.short	0x0020
        /*0064*/ 	.byte	0x00, 0xf0, 0x11, 0x00


	//----- nvinfo : EIATTR_KPARAM_INFO
	.align		4
.L_19:
        /*0068*/ 	.byte	0x04, 0x17
        /*006a*/ 	.short	(.L_21 - .L_20)
.L_20:
        /*006c*/ 	.word	0x00000000
        /*0070*/ 	.short	0x0004
        /*0072*/ 	.short	0x001c
        /*0074*/ 	.byte	0x00, 0xf0, 0x11, 0x00


	//----- nvinfo : EIATTR_KPARAM_INFO
	.align		4
.L_21:
        /*0078*/ 	.byte	0x04, 0x17
        /*007a*/ 	.short	(.L_23 - .L_22)
.L_22:
        /*007c*/ 	.word	0x00000000
        /*0080*/ 	.short	0x0003
        /*0082*/ 	.short	0x0018
        /*0084*/ 	.byte	0x00, 0xf0, 0x11, 0x00


	//----- nvinfo : EIATTR_KPARAM_INFO
	.align		4
.L_23:
        /*0088*/ 	.byte	0x04, 0x17
        /*008a*/ 	.short	(.L_25 - .L_24)
.L_24:
        /*008c*/ 	.word	0x00000000
        /*0090*/ 	.short	0x0002
        /*0092*/ 	.short	0x0010
        /*0094*/ 	.byte	0x00, 0xf4, 0x21, 0x00


	//----- nvinfo : EIATTR_KPARAM_INFO
	.align		4
.L_25:
        /*0098*/ 	.byte	0x04, 0x17
        /*009a*/ 	.short	(.L_27 - .L_26)
.L_26:
        /*009c*/ 	.word	0x00000000
        /*00a0*/ 	.short	0x0001
        /*00a2*/ 	.short	0x0008
        /*00a4*/ 	.byte	0x00, 0xf4, 0x21, 0x00


	//----- nvinfo : EIATTR_KPARAM_INFO
	.align		4
.L_27:
        /*00a8*/ 	.byte	0x04, 0x17
        /*00aa*/ 	.short	(.L_29 - .L_28)
.L_28:
        /*00ac*/ 	.word	0x00000000
        /*00b0*/ 	.short	0x0000
        /*00b2*/ 	.short	0x0000
        /*00b4*/ 	.byte	0x00, 0xf4, 0x21, 0x00


	//----- nvinfo : EIATTR_SPARSE_MMA_MASK
	.align		4
.L_29:
        /*00b8*/ 	.byte	0x03, 0x50
        /*00ba*/ 	.short	0x0000


	//----- nvinfo : EIATTR_MAXREG_COUNT
	.align		4
        /*00bc*/ 	.byte	0x03, 0x1b
        /*00be*/ 	.short	0x00ff


	//----- nvinfo : EIATTR_NUM_BARRIERS
	.align		4
        /*00c0*/ 	.byte	0x02, 0x4c
        /*00c2*/ 	.byte	0x01
	.zero		1


	//----- nvinfo : EIATTR_MERCURY_ISA_VERSION
	.align		4
        /*00c4*/ 	.byte	0x03, 0x5f
        /*00c6*/ 	.short	0x0101


	//----- nvinfo : EIATTR_INT_WARP_WIDE_INSTR_OFFSETS
	.align		4
        /*00c8*/ 	.byte	0x04, 0x31
        /*00ca*/ 	.short	(.L_31 - .L_30)


	//   ....[0]....
.L_30:
        /*00cc*/ 	.word	0x00001640


	//   ....[1]....
        /*00d0*/ 	.word	0x00001660


	//   ....[2]....
        /*00d4*/ 	.word	0x00001710


	//   ....[3]....
        /*00d8*/ 	.word	0x00001ce0


	//   ....[4]....
        /*00dc*/ 	.word	0x00001cf0


	//   ....[5]....
        /*00e0*/ 	.word	0x00001d70


	//   ....[6]....
        /*00e4*/ 	.word	0x00001d80


	//   ....[7]....
        /*00e8*/ 	.word	0x00002370


	//   ....[8]....
        /*00ec*/ 	.word	0x00002390


	//----- nvinfo : EIATTR_COOP_GROUP_MASK_REGIDS
	.align		4
.L_31:
        /*00f0*/ 	.byte	0x04, 0x29
        /*00f2*/ 	.short	(.L_33 - .L_32)


	//   ....[0]....
.L_32:
        /*00f4*/ 	.word	0xffffffff


	//   ....[1]....
        /*00f8*/ 	.word	0xffffffff


	//   ....[2]....
        /*00fc*/ 	.word	0xffffffff


	//----- nvinfo : EIATTR_COOP_GROUP_INSTR_OFFSETS
	.align		4
.L_33:
        /*0100*/ 	.byte	0x04, 0x28
        /*0102*/ 	.short	(.L_35 - .L_34)


	//   ....[0]....
.L_34:
        /*0104*/ 	.word	0x00000160


	//   ....[1]....
        /*0108*/ 	.word	0x00000700


	//   ....[2]....
        /*010c*/ 	.word	0x00000cf0


	//----- nvinfo : EIATTR_MBARRIER_INSTR_OFFSETS
	.align		4
.L_35:
        /*0110*/ 	.byte	0x04, 0x39
        /*0112*/ 	.short	(.L_37 - .L_36)


	//   ....[0]....
.L_36:
        /*0114*/ 	.word	0x00001780
        /*0118*/ 	.word	0x000000ff
        /*011c*/ 	.word	0x00014000
        /*0120*/ 	.short	0x0100
        /*0122*/ 	.byte	0x1c
	.zero		1


	//   ....[1]....
        /*0124*/ 	.word	0x000017b0
        /*0128*/ 	.word	0x000000ff
        /*012c*/ 	.word	0x00014008
        /*0130*/ 	.short	0x0100
        /*0132*/ 	.byte	0x1c
	.zero		1


	//   ....[2]....
        /*0134*/ 	.word	0x00001e40
        /*0138*/ 	.word	0x000000ff
        /*013c*/ 	.word	0x00014000
        /*0140*/ 	.short	0x010a
        /*0142*/ 	.byte	0x1e
	.zero		1


	//   ....[3]....
        /*0144*/ 	.word	0x000022f0
        /*0148*/ 	.word	0x000000ff
        /*014c*/ 	.word	0x00014000
        /*0150*/ 	.short	0x0108
        /*0152*/ 	.byte	0x1c
	.zero		1


	//   ....[4]....
        /*0154*/ 	.word	0x00002430
        /*0158*/ 	.word	0x000000ff
        /*015c*/ 	.word	0x00014008
        /*0160*/ 	.short	0x0108
        /*0162*/ 	.byte	0x1c
	.zero		1


	//   ....[5]....
        /*0164*/ 	.word	0x00002900
        /*0168*/ 	.word	0x000000ff
        /*016c*/ 	.word	0x00014000
        /*0170*/ 	.short	0x010a
        /*0172*/ 	.byte	0x1e
	.zero		1


	//----- nvinfo : EIATTR_NUM_MBARRIERS
	.align		4
.L_37:
        /*0174*/ 	.byte	0x03, 0x38
        /*0176*/ 	.short	0x0002


	//----- nvinfo : EIATTR_EXIT_INSTR_OFFSETS
	.align		4
        /*0178*/ 	.byte	0x04, 0x1c
        /*017a*/ 	.short	(.L_39 - .L_38)


	//   ....[0]....
.L_38:
        /*017c*/ 	.word	0x000028f0


	//----- nvinfo : EIATTR_REQNTID
	.align		4
.L_39:
        /*0180*/ 	.byte	0x04, 0x10
        /*0182*/ 	.short	(.L_41 - .L_40)
.L_40:
        /*0184*/ 	.word	0x00000080
        /*0188*/ 	.word	0x00000001
        /*018c*/ 	.word	0x00000001


	//----- nvinfo : EIATTR_CRS_STACK_SIZE
	.align		4
.L_41:
        /*0190*/ 	.byte	0x04, 0x1e
        /*0192*/ 	.short	(.L_43 - .L_42)
.L_42:
        /*0194*/ 	.word	0x00000000


	//----- nvinfo : EIATTR_CBANK_PARAM_SIZE
	.align		4
.L_43:
        /*0198*/ 	.byte	0x03, 0x19
        /*019a*/ 	.short	0x0050


	//----- nvinfo : EIATTR_PARAM_CBANK
	.align		4
        /*019c*/ 	.byte	0x04, 0x0a
        /*019e*/ 	.short	(.L_45 - .L_44)
	.align		4
.L_44:
        /*01a0*/ 	.word	index@(.nv.constant0.gluon_wgmma)
        /*01a4*/ 	.short	0x0210
        /*01a6*/ 	.short	0x0050


	//----- nvinfo : EIATTR_SW_WAR
	.align		4
.L_45:
        /*01a8*/ 	.byte	0x04, 0x36
        /*01aa*/ 	.short	(.L_47 - .L_46)
.L_46:
        /*01ac*/ 	.word	0x00000008
.L_47:


//--------------------- .nv.callgraph             --------------------------
	.section	.nv.callgraph,"",@"SHT_CUDA_CALLGRAPH"
	.align	4
	.sectionentsize	8
	.align		4
        /*0000*/ 	.word	0x00000000
	.align		4
        /*0004*/ 	.word	0xffffffff
	.align		4
        /*0008*/ 	.word	0x00000000
	.align		4
        /*000c*/ 	.word	0xfffffffe
	.align		4
        /*0010*/ 	.word	0x00000000
	.align		4
        /*0014*/ 	.word	0xfffffffd
	.align		4
        /*0018*/ 	.word	0x00000000
	.align		4
        /*001c*/ 	.word	0xfffffffc


//--------------------- .text.gluon_wgmma         --------------------------
	.section	.text.gluon_wgmma,"ax",@progbits
	.align	128
        .global         gluon_wgmma
        .type           gluon_wgmma,@function
        .size           gluon_wgmma,(.L_x_52 - gluon_wgmma)
        .other          gluon_wgmma,@"STO_CUDA_ENTRY STV_DEFAULT"
gluon_wgmma:
.text.gluon_wgmma:
[----:B------:R-:W-:Y:S01]  /*0000*/  LDC R1, c[0x0][0x28] ;  /* 0x00000a00ff017b82 */ /* 0x000fe20000000800 */
[----:B------:R-:W1:Y:S07]  /*0010*/  S2R R0, SR_TID.X ;  /* 0x0000000000007919 */ /* 0x000e6e0000002100 */
[----:B------:R-:W2:Y:S01]  /*0020*/  S2UR UR5, SR_CgaCtaId ;  /* 0x00000000000579c3 */ /* 0x000ea20000008800 */
[----:B------:R-:W-:Y:S01]  /*0030*/  UMOV UR28, 0x400 ;  /* 0x00000400001c7882 */ /* 0x000fe20000000000 */
[----:B------:R-:W-:Y:S01]  /*0040*/  ULDC UR7, c[0x0][0xc] ;  /* 0x0000030000077ab9 */ /* 0x000fe20000000800 */
[----:B------:R-:W-:Y:S01]  /*0050*/  ULDC UR8, c[0x0][0x10] ;  /* 0x0000040000087ab9 */ /* 0x000fe20000000800 */
[----:B------:R-:W-:Y:S01]  /*0060*/  ULDC.64 UR12, c[0x0][0x250] ;  /* 0x00009400000c7ab9 */ /* 0x000fe20000000a00 */
[----:B------:R-:W-:Y:S01]  /*0070*/  UMOV UR31, URZ ;  /* 0x0000003f001f7c82 */ /* 0x000fe20008000000 */
[----:B------:R-:W-:Y:S02]  /*0080*/  BSSY B0, `(.L_x_0) ;  /* 0x000001d000007945 */ /* 0x000fe40003800000 */
[----:B------:R-:W3:Y:S08]  /*0090*/  LDC R6, c[0x0][0x228] ;  /* 0x00008a00ff067b82 */ /* 0x000ef00000000800 */
[----:B------:R-:W4:Y:S08]  /*00a0*/  LDC R13, c[0x0][0x230] ;  /* 0x00008c00ff0d7b82 */ /* 0x000f300000000800 */
[----:B------:R-:W-:Y:S01]  /*00b0*/  S2UR UR4, SR_CTAID.Y ;  /* 0x00000000000479c3 */ /* 0x000fe20000002600 */
[----:B--2---:R-:W-:Y:S01]  /*00c0*/  ULEA UR28, UR5, UR28, 0x18 ;  /* 0x0000001c051c7291 */ /* 0x004fe2000f8ec03f */
[----:B-1----:R-:W-:-:S06]  /*00d0*/  LOP3.LUT R2, R0, 0x7f, RZ, 0xc0, !PT ;  /* 0x0000007f00027812 */ /* 0x002fcc00078ec0ff */
[----:B------:R-:W1:Y:S01]  /*00e0*/  S2UR UR6, SR_CTAID.Z ;  /* 0x00000000000679c3 */ /* 0x000e620000002700 */
[----:B---3--:R-:W-:Y:S01]  /*00f0*/  VIADD R6, R6, 0xffffffff ;  /* 0xffffffff06067836 */ /* 0x008fe20000000000 */
[C---:B------:R-:W-:Y:S02]  /*0100*/  ISETP.GE.U32.AND P0, PT, R2.reuse, 0x20, PT ;  /* 0x000000200200780c */ /* 0x040fe40003f06070 */
[C---:B------:R-:W-:Y:S02]  /*0110*/  ISETP.NE.U32.AND P2, PT, R2.reuse, RZ, PT ;  /* 0x000000ff0200720c */ /* 0x040fe40003f45070 */
[----:B------:R-:W-:Y:S02]  /*0120*/  LEA R12, R2, UR28, 0x2 ;  /* 0x0000001c020c7c11 */ /* 0x000fe4000f8e10ff */
[----:B------:R-:W2:Y:S01]  /*0130*/  S2UR UR5, SR_CTAID.X ;  /* 0x00000000000579c3 */ /* 0x000ea20000002500 */
[----:B----4-:R-:W-:-:S06]  /*0140*/  VIADD R9, R13, 0xffffffff ;  /* 0xffffffff0d097836 */ /* 0x010fcc0000000000 */
[----:B------:R3:W-:Y:S01]  /*0150*/  @!P0 STS [R12], RZ ;  /* 0x000000ff0c008388 */ /* 0x0007e20000000800 */
[----:B------:R-:W-:-:S03]  /*0160*/  NOP ;  /* 0x0000000000007918 */ /* 0x000fc60000000000 */
[----:B------:R3:W-:Y:S01]  /*0170*/  @!P2 STS [UR28+0x24], R6 ;  /* 0x00002406ff00a988 */ /* 0x0007e2000800081c */
[----:B-1----:R-:W-:-:S03]  /*0180*/  UIMAD UR6, UR6, UR8, UR4 ;  /* 0x00000008060672a4 */ /* 0x002fc6000f8e0204 */
[----:B------:R3:W-:Y:S01]  /*0190*/  @!P2 STS [UR28+0x20], R9 ;  /* 0x00002009ff00a988 */ /* 0x0007e2000800081c */
[----:B--2---:R-:W-:-:S04]  /*01a0*/  UIMAD UR6, UR6, UR7, UR5 ;  /* 0x00000007060672a4 */ /* 0x004fc8000f8e0205 */
[----:B------:R-:W-:-:S04]  /*01b0*/  UIMAD UR10, UR6, 0x180, URZ ;  /* 0x00000180060a78a4 */ /* 0x000fc8000f8e023f */
[----:B------:R-:W-:-:S04]  /*01c0*/  UIADD3 UR6, UP0, UR10, UR12, URZ ;  /* 0x0000000c0a067290 */ /* 0x000fc8000ff1e03f */
[----:B------:R-:W-:Y:S01]  /*01d0*/  ULEA.HI.X.SX32 UR7, UR10, UR13, 0x1, UP0 ;  /* 0x0000000d0a077291 */ /* 0x000fe200080f0e3f */
[----:B---3--:R-:W-:Y:S11]  /*01e0*/  @P2 BRA `(.L_x_1) ;  /* 0x0000000000182947 */ /* 0x008ff60003800000 */
[----:B------:R-:W1:Y:S01]  /*01f0*/  LDS R3, [UR28+0x8] ;  /* 0x0000081cff037984 */ /* 0x000e620008000800 */
[----:B------:R-:W2:Y:S01]  /*0200*/  LDC.64 R10, c[0x0][0x210] ;  /* 0x00008400ff0a7b82 */ /* 0x000ea20000000a00 */
[----:B------:R-:W-:Y:S02]  /*0210*/  IMAD.MOV.U32 R4, RZ, RZ, 0x70 ;  /* 0x00000070ff047424 */ /* 0x000fe400078e00ff */
[----:B--2---:R2:W-:Y:S03]  /*0220*/  STS.64 [UR28], R10 ;  /* 0x0000000aff007988 */ /* 0x0045e60008000a1c */
[----:B-1----:R-:W-:-:S05]  /*0230*/  LOP3.LUT R3, R3, 0x10, R4, 0xd8, !PT ;  /* 0x0000001003037812 */ /* 0x002fca00078ed804 */
[----:B------:R2:W-:Y:S02]  /*0240*/  STS [UR28+0x8], R3 ;  /* 0x00000803ff007988 */ /* 0x0005e4000800081c */
.L_x_1:
[----:B------:R-:W-:Y:S05]  /*0250*/  BSYNC B0 ;  /* 0x0000000000007941 */ /* 0x000fea0003800000 */
.L_x_0:
[----:B------:R-:W-:Y:S04]  /*0260*/  BSSY B0, `(.L_x_2) ;  /* 0x000000a000007945 */ /* 0x000fe80003800000 */
[----:B------:R-:W-:Y:S05]  /*0270*/  @P2 BRA `(.L_x_3) ;  /* 0x0000000000202947 */ /* 0x000fea0003800000 */
[----:B--2---:R-:W1:Y:S01]  /*0280*/  LDS R3, [UR28+0x34] ;  /* 0x0000341cff037984 */ /* 0x004e620008000800 */
[----:B------:R-:W-:Y:S02]  /*0290*/  IMAD.MOV.U32 R4, RZ, RZ, 0x3f000000 ;  /* 0x3f000000ff047424 */ /* 0x000fe400078e00ff */
[----:B------:R-:W-:Y:S01]  /*02a0*/  @!P2 IMAD.MOV.U32 R5, RZ, RZ, 0xff ;  /* 0x000000ffff05a424 */ /* 0x000fe200078e00ff */
[----:B------:R-:W2:Y:S02]  /*02b0*/  @!P2 LDS R8, [UR28+0x38] ;  /* 0x0000381cff08a984 */ /* 0x000ea40008000800 */
[----:B-1----:R-:W-:Y:S02]  /*02c0*/  LOP3.LUT R3, R3, 0xff000000, R4, 0xb8, !PT ;  /* 0xff00000003037812 */ /* 0x002fe400078eb804 */
[----:B--2---:R-:W-:-:S03]  /*02d0*/  @!P2 LOP3.LUT R4, R8, 0xff, R5, 0xb8, !PT ;  /* 0x000000ff0804a812 */ /* 0x004fc600078eb805 */
[----:B------:R1:W-:Y:S04]  /*02e0*/  STS [UR28+0x34], R3 ;  /* 0x00003403ff007988 */ /* 0x0003e8000800081c */
[----:B------:R1:W-:Y:S02]  /*02f0*/  @!P2 STS [UR28+0x38], R4 ;  /* 0x00003804ff00a988 */ /* 0x0003e4000800081c */
.L_x_3:
[----:B------:R-:W-:Y:S05]  /*0300*/  BSYNC B0 ;  /* 0x0000000000007941 */ /* 0x000fea0003800000 */
.L_x_2:
[----:B------:R-:W-:Y:S04]  /*0310*/  BSSY B0, `(.L_x_4) ;  /* 0x000000e000007945 */ /* 0x000fe80003800000 */
[----:B------:R-:W-:Y:S05]  /*0320*/  @P2 BRA `(.L_x_5) ;  /* 0x0000000000302947 */ /* 0x000fea0003800000 */
[----:B-1----:R-:W1:Y:S01]  /*0330*/  LDS R4, [UR28+0x34] ;  /* 0x0000341cff047984 */ /* 0x002e620008000800 */
[----:B--2---:R-:W2:Y:S03]  /*0340*/  LDC.64 R10, c[0x0][0x238] ;  /* 0x00008e00ff0a7b82 */ /* 0x004ea60000000a00 */
[----:B------:R-:W3:Y:S01]  /*0350*/  LDS R3, [UR28+0x1c] ;  /* 0x00001c1cff037984 */ /* 0x000ee20008000800 */
[C---:B--2---:R-:W-:Y:S01]  /*0360*/  SHF.L.U64.HI R8, R10.reuse, 0x1, R11 ;  /* 0x000000010a087819 */ /* 0x044fe2000001020b */
[----:B------:R-:W-:-:S03]  /*0370*/  IMAD.SHL.U32 R5, R10, 0x2, RZ ;  /* 0x000000020a057824 */ /* 0x000fc600078e00ff */
[--C-:B------:R-:W-:Y:S02]  /*0380*/  SHF.R.U32.HI R10, RZ, 0x4, R8.reuse ;  /* 0x00000004ff0a7819 */ /* 0x100fe40000011608 */
[----:B------:R-:W-:-:S05]  /*0390*/  SHF.R.U64 R5, R5, 0x4, R8 ;  /* 0x0000000405057819 */ /* 0x000fca0000001208 */
[----:B------:R4:W-:Y:S01]  /*03a0*/  STS [UR28+0xc], R5 ;  /* 0x00000c05ff007988 */ /* 0x0009e2000800081c */
[----:B-1----:R-:W-:Y:S02]  /*03b0*/  LOP3.LUT R4, R4, 0x7, RZ, 0xb8, !PT ;  /* 0x0000000704047812 */ /* 0x002fe400078eb8ff */
[----:B---3--:R-:W-:-:S03]  /*03c0*/  LOP3.LUT R3, R3, 0xf, R10, 0xb8, !PT ;  /* 0x0000000f03037812 */ /* 0x008fc600078eb80a */
[----:B------:R4:W-:Y:S04]  /*03d0*/  STS [UR28+0x34], R4 ;  /* 0x00003404ff007988 */ /* 0x0009e8000800081c */
[----:B------:R4:W-:Y:S02]  /*03e0*/  STS [UR28+0x1c], R3 ;  /* 0x00001c03ff007988 */ /* 0x0009e4000800081c */
.L_x_5:
[----:B------:R-:W-:Y:S05]  /*03f0*/  BSYNC B0 ;  /* 0x0000000000007941 */ /* 0x000fea0003800000 */
.L_x_4:
[----:B------:R-:W-:Y:S04]  /*0400*/  BSSY B1, `(.L_x_6) ;  /* 0x000001a000017945 */ /* 0x000fe80003800000 */
[----:B------:R-:W-:Y:S04]  /*0410*/  BSSY B0, `(.L_x_7) ;  /* 0x0000015000007945 */ /* 0x000fe80003800000 */
[----:B------:R-:W-:Y:S05]  /*0420*/  @P2 BRA `(.L_x_8) ;  /* 0x0000000000202947 */ /* 0x000fea0003800000 */
[----:B-12-4-:R-:W1:Y:S02]  /*0430*/  LDS R3, [UR28+0x34] ;  /* 0x0000341cff037984 */ /* 0x016e640008000800 */
[----:B-1----:R-:W-:-:S05]  /*0440*/  LOP3.LUT R3, R3, 0x38, RZ, 0xb8, !PT ;  /* 0x0000003803037812 */ /* 0x002fca00078eb8ff */
[----:B------:R1:W-:Y:S01]  /*0450*/  STS [UR28+0x34], R3 ;  /* 0x00003403ff007988 */ /* 0x0003e2000800081c */
[----:B------:R-:W-:Y:S05]  /*0460*/  @P2 BRA `(.L_x_9) ;  /* 0x0000000000202947 */ /* 0x000fea0003800000 */
[----:B-1----:R-:W1:Y:S01]  /*0470*/  LDS R3, [UR28+0x8] ;  /* 0x0000081cff037984 */ /* 0x002e620008000800 */
[----:B------:R-:W-:-:S05]  /*0480*/  IMAD.MOV.U32 R4, RZ, RZ, 0x780 ;  /* 0x00000780ff047424 */ /* 0x000fca00078e00ff */
[----:B-1----:R-:W-:-:S05]  /*0490*/  LOP3.LUT R3, R3, 0x500, R4, 0xd8, !PT ;  /* 0x0000050003037812 */ /* 0x002fca00078ed804 */
[----:B------:R3:W-:Y:S02]  /*04a0*/  STS [UR28+0x8], R3 ;  /* 0x00000803ff007988 */ /* 0x0007e4000800081c */
.L_x_8:
[----:B------:R-:W-:Y:S05]  /*04b0*/  @P2 BRA `(.L_x_10) ;  /* 0x0000000000282947 */ /* 0x000fea0003800000 */
[----:B-1234-:R-:W1:Y:S02]  /*04c0*/  LDS R3, [UR28+0x8] ;  /* 0x0000081cff037984 */ /* 0x01ee640008000800 */
[----:B-1----:R-:W-:-:S05]  /*04d0*/  LOP3.LUT R3, R3, 0x1800, RZ, 0xb8, !PT ;  /* 0x0000180003037812 */ /* 0x002fca00078eb8ff */
[----:B------:R2:W-:Y:S02]  /*04e0*/  STS [UR28+0x8], R3 ;  /* 0x00000803ff007988 */ /* 0x0005e4000800081c */
.L_x_9:
[----:B------:R-:W-:Y:S05]  /*04f0*/  @P2 BREAK B0 ;  /* 0x0000000000002942 */ /* 0x000fea0003800000 */
[----:B------:R-:W-:Y:S05]  /*0500*/  @P2 BRA `(.L_x_11) ;  /* 0x0000000000242947 */ /* 0x000fea0003800000 */
[----:B------:R-:W3:Y:S01]  /*0510*/  LDS R4, [UR28+0x8] ;  /* 0x0000081cff047984 */ /* 0x000ee20008000800 */
[----:B-12---:R-:W-:-:S05]  /*0520*/  IMAD.MOV.U32 R3, RZ, RZ, 0x6000 ;  /* 0x00006000ff037424 */ /* 0x006fca00078e00ff */
[----:B---3--:R-:W-:-:S04]  /*0530*/  LOP3.LUT R3, R4, 0x6000, R3, 0xd8, !PT ;  /* 0x0000600004037812 */ /* 0x008fc800078ed803 */
[----:B------:R-:W-:-:S05]  /*0540*/  LOP3.LUT R3, R3, 0x400000, RZ, 0xb8, !PT ;  /* 0x0040000003037812 */ /* 0x000fca00078eb8ff */
[----:B------:R5:W-:Y:S02]  /*0550*/  STS [UR28+0x8], R3 ;  /* 0x00000803ff007988 */ /* 0x000be4000800081c */
.L_x_10:
[----:B------:R-:W-:Y:S05]  /*0560*/  BSYNC B0 ;  /* 0x0000000000007941 */ /* 0x000fea0003800000 */
.L_x_7:
[----:B-12345:R-:W1:Y:S02]  /*0570*/  @!P2 LDS R3, [UR28+0x8] ;  /* 0x0000081cff03a984 */ /* 0x03ee640008000800 */
[----:B-1----:R-:W-:-:S05]  /*0580*/  @!P2 LOP3.LUT R3, R3, 0x8000, RZ, 0xb8, !PT ;  /* 0x000080000303a812 */ /* 0x002fca00078eb8ff */
[----:B------:R3:W-:Y:S02]  /*0590*/  @!P2 STS [UR28+0x8], R3 ;  /* 0x00000803ff00a988 */ /* 0x0007e4000800081c */
.L_x_11:
[----:B------:R-:W-:Y:S05]  /*05a0*/  BSYNC B1 ;  /* 0x0000000000017941 */ /* 0x000fea0003800000 */
.L_x_6:
[----:B------:R-:W-:Y:S05]  /*05b0*/  WARPSYNC.ALL ;  /* 0x0000000000007948 */ /* 0x000fea0003800000 */
[----:B------:R-:W-:Y:S05]  /*05c0*/  @P0 BRA `(.L_x_12) ;  /* 0x0000000000280947 */ /* 0x000fea0003800000 */
[----:B-123--:R-:W1:Y:S01]  /*05d0*/  S2R R3, SR_LANEID ;  /* 0x0000000000037919 */ /* 0x00ee620000000000 */
[----:B------:R-:W-:Y:S05]  /*05e0*/  WARPSYNC.ALL ;  /* 0x0000000000007948 */ /* 0x000fea0003800000 */
[----:B-1----:R-:W-:-:S05]  /*05f0*/  IMAD.SHL.U32 R3, R3, 0x4, RZ ;  /* 0x0000000403037824 */ /* 0x002fca00078e00ff */
[----:B------:R-:W1:Y:S01]  /*0600*/  LDS R7, [R3+UR28] ;  /* 0x0000001c03077984 */ /* 0x000e620008000800 */
[----:B------:R-:W-:-:S05]  /*0610*/  IADD3 R4, P1, R3, UR6, RZ ;  /* 0x0000000603047c10 */ /* 0x000fca000ff3e0ff */
[----:B------:R-:W-:-:S05]  /*0620*/  IMAD.X R5, RZ, RZ, UR7, P1 ;  /* 0x00000007ff057e24 */ /* 0x000fca00088e06ff */
[----:B-1----:R4:W5:Y:S01]  /*0630*/  ATOMG.E.EXCH.STRONG.GPU PT, RZ, [R4], R7 ;  /* 0x0000000704ff73a8 */ /* 0x00296200041ee100 */
[----:B------:R-:W-:-:S04]  /*0640*/  DEPBAR {5,4,3,2,1,0} ;  /* 0x0000003f0000791a */ /* 0x000fc80000000000 */
[----:B------:R4:W-:Y:S01]  /*0650*/  UTMACCTL.IV [UR6] ;  /* 0x00000000060079b9 */ /* 0x0009e20008000000 */
[----:B------:R-:W-:Y:S01]  /*0660*/  NOP ;  /* 0x0000000000007918 */ /* 0x000fe20000000000 */
.L_x_12:
[----:B------:R-:W-:Y:S05]  /*0670*/  @P0 BRA `(.L_x_13) ;  /* 0x00000000000c0947 */ /* 0x000fea0003800000 */
[----:B------:R0:W-:Y:S01]  /*0680*/  UTMACMDFLUSH ;  /* 0x00000000000079b7 */ /* 0x0001e20000000000 */
[----:B------:R-:W-:Y:S05]  /*0690*/  @P0 BRA `(.L_x_13) ;  /* 0x0000000000040947 */ /* 0x000fea0003800000 */
[----:B------:R-:W-:-:S04]  /*06a0*/  DEPBAR.LE SB0, 0x0 ;  /* 0x000080000000791a */ /* 0x000fc80000000000 */
.L_x_13:
[----:B------:R-:W-:Y:S05]  /*06b0*/  WARPSYNC.ALL ;  /* 0x0000000000007948 */ /* 0x000fea0003800000 */
[----:B-----5:R-:W-:Y:S06]  /*06c0*/  BAR.SYNC.DEFER_BLOCKING 0x0 ;  /* 0x0000000000007b1d */ /* 0x020fec0000010000 */
[----:B------:R-:W-:Y:S02]  /*06d0*/  BSSY B1, `(.L_x_14) ;  /* 0x000000b000017945 */ /* 0x000fe40003800000 */
[----:B------:R-:W-:Y:S06]  /*06e0*/  BAR.SYNC.DEFER_BLOCKING 0x0 ;  /* 0x0000000000007b1d */ /* 0x000fec0000010000 */
[----:B------:R5:W-:Y:S01]  /*06f0*/  @!P0 STS [R12], RZ ;  /* 0x000000ff0c008388 */ /* 0x000be20000000800 */
[----:B------:R-:W-:Y:S01]  /*0700*/  NOP ;  /* 0x0000000000007918 */ /* 0x000fe20000000000 */
[----:B------:R-:W-:Y:S05]  /*0710*/  @P2 BRA `(.L_x_15) ;  /* 0x0000000000182947 */ /* 0x000fea0003800000 */
[----:B-123--:R-:W1:Y:S01]  /*0720*/  LDS R3, [UR28+0x8] ;  /* 0x0000081cff037984 */ /* 0x00ee620008000800 */
[----:B------:R-:W2:Y:S01]  /*0730*/  LDC.64 R10, c[0x0][0x218] ;  /* 0x00008600ff0a7b82 */ /* 0x000ea20000000a00 */
[----:B----4-:R-:W-:Y:S02]  /*0740*/  IMAD.MOV.U32 R4, RZ, RZ, 0x70 ;  /* 0x00000070ff047424 */ /* 0x010fe400078e00ff */
[----:B--2---:R2:W-:Y:S03]  /*0750*/  STS.64 [UR28], R10 ;  /* 0x0000000aff007988 */ /* 0x0045e60008000a1c */
[----:B-1----:R-:W-:-:S05]  /*0760*/  LOP3.LUT R3, R3, 0x10, R4, 0xd8, !PT ;  /* 0x0000001003037812 */ /* 0x002fca00078ed804 */
[----:B------:R2:W-:Y:S02]  /*0770*/  STS [UR28+0x8], R3 ;  /* 0x00000803ff007988 */ /* 0x0005e4000800081c */
.L_x_15:
[----:B----4-:R-:W-:Y:S05]  /*0780*/  BSYNC B1 ;  /* 0x0000000000017941 */ /* 0x010fea0003800000 */
.L_x_14:
[----:B------:R-:W-:Y:S04]  /*0790*/  BSSY B2, `(.L_x_16) ;  /* 0x000000f000027945 */ /* 0x000fe80003800000 */
[----:B------:R-:W-:Y:S04]  /*07a0*/  BSSY B1, `(.L_x_17) ;  /* 0x000000c000017945 */ /* 0x000fe80003800000 */
[----:B------:R-:W-:Y:S05]  /*07b0*/  @P2 BRA `(.L_x_18) ;  /* 0x0000000000282947 */ /* 0x000fea0003800000 */
[----:B-123--:R-:W1:Y:S01]  /*07c0*/  LDS R3, [UR28+0x34] ;  /* 0x0000341cff037984 */ /* 0x00ee620008000800 */
[----:B------:R-:W-:Y:S01]  /*07d0*/  IMAD.MOV.U32 R4, RZ, RZ, 0x3f000000 ;  /* 0x3f000000ff047424 */ /* 0x000fe200078e00ff */
[----:B------:R-:W-:Y:S05]  /*07e0*/  @P2 BREAK B1 ;  /* 0x0000000000012942 */ /* 0x000fea0003800000 */
[----:B-1----:R-:W-:-:S05]  /*07f0*/  LOP3.LUT R3, R3, 0xff000000, R4, 0xb8, !PT ;  /* 0xff00000003037812 */ /* 0x002fca00078eb804 */
[----:B------:R1:W-:Y:S01]  /*0800*/  STS [UR28+0x34], R3 ;  /* 0x00003403ff007988 */ /* 0x0003e2000800081c */
[----:B------:R-:W-:Y:S05]  /*0810*/  @P2 BRA `(.L_x_19) ;  /* 0x0000000000182947 */ /* 0x000fea0003800000 */
[----:B------:R-:W2:Y:S01]  /*0820*/  LDS R4, [UR28+0x38] ;  /* 0x0000381cff047984 */ /* 0x000ea20008000800 */
[----:B-1----:R-:W-:-:S05]  /*0830*/  IMAD.MOV.U32 R3, RZ, RZ, 0x3f ;  /* 0x0000003fff037424 */ /* 0x002fca00078e00ff */
[----:B--2---:R-:W-:-:S05]  /*0840*/  LOP3.LUT R3, R4, 0xff, R3, 0xb8, !PT ;  /* 0x000000ff04037812 */ /* 0x004fca00078eb803 */
[----:B------:R4:W-:Y:S02]  /*0850*/  STS [UR28+0x38], R3 ;  /* 0x00003803ff007988 */ /* 0x0009e4000800081c */
.L_x_18:
[----:B------:R-:W-:Y:S05]  /*0860*/  BSYNC B1 ;  /* 0x0000000000017941 */ /* 0x000fea0003800000 */
.L_x_17:
[----:B------:R1:W-:Y:S02]  /*0870*/  @!P2 STS [UR28+0x20], R9 ;  /* 0x00002009ff00a988 */ /* 0x0003e4000800081c */
.L_x_19:
[----:B------:R-:W-:Y:S05]  /*0880*/  BSYNC B2 ;  /* 0x0000000000027941 */ /* 0x000fea0003800000 */
.L_x_16:
[----:B------:R-:W-:Y:S05]  /*0890*/  WARPSYNC.ALL ;  /* 0x0000000000007948 */ /* 0x000fea0003800000 */
[----:B-1234-:R-:W1:Y:S01]  /*08a0*/  LDC R3, c[0x0][0x22c] ;  /* 0x00008b00ff037b82 */ /* 0x01ee620000000800 */
[----:B------:R-:W-:Y:S01]  /*08b0*/  BSSY B2, `(.L_x_20) ;  /* 0x0000010000027945 */ /* 0x000fe20003800000 */
[----:B-1----:R-:W-:-:S05]  /*08c0*/  VIADD R3, R3, 0xffffffff ;  /* 0xffffffff03037836 */ /* 0x002fca0000000000 */
[----:B------:R1:W-:Y:S01]  /*08d0*/  @!P2 STS [UR28+0x24], R3 ;  /* 0x00002403ff00a988 */ /* 0x0003e2000800081c */
[----:B------:R-:W-:Y:S05]  /*08e0*/  @P2 BRA `(.L_x_21) ;  /* 0x0000000000302947 */ /* 0x000fea0003800000 */
[----:B------:R-:W2:Y:S01]  /*08f0*/  LDS R5, [UR28+0x34] ;  /* 0x0000341cff057984 */ /* 0x000ea20008000800 */
[----:B------:R-:W3:Y:S03]  /*0900*/  LDC.64 R10, c[0x0][0x240] ;  /* 0x00009000ff0a7b82 */ /* 0x000ee60000000a00 */
[----:B------:R-:W4:Y:S01]  /*0910*/  LDS R4, [UR28+0x1c] ;  /* 0x00001c1cff047984 */ /* 0x000f220008000800 */
[C---:B---3--:R-:W-:Y:S01]  /*0920*/  SHF.L.U64.HI R8, R10.reuse, 0x1, R11 ;  /* 0x000000010a087819 */ /* 0x048fe2000001020b */
[----:B------:R-:W-:-:S03]  /*0930*/  IMAD.SHL.U32 R7, R10, 0x2, RZ ;  /* 0x000000020a077824 */ /* 0x000fc600078e00ff */
[--C-:B------:R-:W-:Y:S02]  /*0940*/  SHF.R.U32.HI R9, RZ, 0x4, R8.reuse ;  /* 0x00000004ff097819 */ /* 0x100fe40000011608 */
[----:B------:R-:W-:-:S05]  /*0950*/  SHF.R.U64 R7, R7, 0x4, R8 ;  /* 0x0000000407077819 */ /* 0x000fca0000001208 */
[----:B------:R3:W-:Y:S01]  /*0960*/  STS [UR28+0xc], R7 ;  /* 0x00000c07ff007988 */ /* 0x0007e2000800081c */
[----:B--2---:R-:W-:Y:S02]  /*0970*/  LOP3.LUT R5, R5, 0x7, RZ, 0xb8, !PT ;  /* 0x0000000705057812 */ /* 0x004fe400078eb8ff */
[----:B----4-:R-:W-:-:S03]  /*0980*/  LOP3.LUT R4, R4, 0xf, R9, 0xb8, !PT ;  /* 0x0000000f04047812 */ /* 0x010fc600078eb809 */
[----:B------:R3:W-:Y:S04]  /*0990*/  STS [UR28+0x34], R5 ;  /* 0x00003405ff007988 */ /* 0x0007e8000800081c */
[----:B------:R3:W-:Y:S02]  /*09a0*/  STS [UR28+0x1c], R4 ;  /* 0x00001c04ff007988 */ /* 0x0007e4000800081c */
.L_x_21:
[----:B------:R-:W-:Y:S05]  /*09b0*/  BSYNC B2 ;  /* 0x0000000000027941 */ /* 0x000fea0003800000 */
.L_x_20:
[----:B------:R-:W-:Y:S04]  /*09c0*/  BSSY B3, `(.L_x_22) ;  /* 0x000001a000037945 */ /* 0x000fe80003800000 */
[----:B------:R-:W-:Y:S04]  /*09d0*/  BSSY B2, `(.L_x_23) ;  /* 0x0000015000027945 */ /* 0x000fe80003800000 */
[----:B------:R-:W-:Y:S05]  /*09e0*/  @P2 BRA `(.L_x_24) ;  /* 0x0000000000202947 */ /* 0x000fea0003800000 */
[----:B---3--:R-:W2:Y:S02]  /*09f0*/  LDS R4, [UR28+0x34] ;  /* 0x0000341cff047984 */ /* 0x008ea40008000800 */
[----:B--2---:R-:W-:-:S05]  /*0a00*/  LOP3.LUT R4, R4, 0x38, RZ, 0xb8, !PT ;  /* 0x0000003804047812 */ /* 0x004fca00078eb8ff */
[----:B------:R2:W-:Y:S01]  /*0a10*/  STS [UR28+0x34], R4 ;  /* 0x00003404ff007988 */ /* 0x0005e2000800081c */
[----:B------:R-:W-:Y:S05]  /*0a20*/  @P2 BRA `(.L_x_25) ;  /* 0x0000000000202947 */ /* 0x000fea0003800000 */
[----:B--2---:R-:W2:Y:S01]  /*0a30*/  LDS R4, [UR28+0x8] ;  /* 0x0000081cff047984 */ /* 0x004ea20008000800 */
[----:B------:R-:W-:-:S05]  /*0a40*/  IMAD.MOV.U32 R5, RZ, RZ, 0x780 ;  /* 0x00000780ff057424 */ /* 0x000fca00078e00ff */
[----:B--2---:R-:W-:-:S05]  /*0a50*/  LOP3.LUT R4, R4, 0x500, R5, 0xd8, !PT ;  /* 0x0000050004047812 */ /* 0x004fca00078ed805 */
[----:B------:R2:W-:Y:S02]  /*0a60*/  STS [UR28+0x8], R4 ;  /* 0x00000804ff007988 */ /* 0x0005e4000800081c */
.L_x_24:
[----:B------:R-:W-:Y:S05]  /*0a70*/  @P2 BRA `(.L_x_26) ;  /* 0x0000000000282947 */ /* 0x000fea0003800000 */
[----:B--23--:R-:W2:Y:S02]  /*0a80*/  LDS R4, [UR28+0x8] ;  /* 0x0000081cff047984 */ /* 0x00cea40008000800 */
[----:B--2---:R-:W-:-:S05]  /*0a90*/  LOP3.LUT R4, R4, 0x1800, RZ, 0xb8, !PT ;  /* 0x0000180004047812 */ /* 0x004fca00078eb8ff */
[----:B------:R3:W-:Y:S02]  /*0aa0*/  STS [UR28+0x8], R4 ;  /* 0x00000804ff007988 */ /* 0x0007e4000800081c */
.L_x_25:
[----:B------:R-:W-:Y:S05]  /*0ab0*/  @P2 BREAK B2 ;  /* 0x0000000000022942 */ /* 0x000fea0003800000 */
[----:B------:R-:W-:Y:S05]  /*0ac0*/  @P2 BRA `(.L_x_27) ;  /* 0x0000000000242947 */ /* 0x000fea0003800000 */
[----:B--23--:R-:W2:Y:S01]  /*0ad0*/  LDS R4, [UR28+0x8] ;  /* 0x0000081cff047984 */ /* 0x00cea20008000800 */
[----:B------:R-:W-:-:S05]  /*0ae0*/  IMAD.MOV.U32 R5, RZ, RZ, 0x6000 ;  /* 0x00006000ff057424 */ /* 0x000fca00078e00ff */
[----:B--2---:R-:W-:-:S04]  /*0af0*/  LOP3.LUT R4, R4, 0x6000, R5, 0xd8, !PT ;  /* 0x0000600004047812 */ /* 0x004fc800078ed805 */
[----:B------:R-:W-:-:S05]  /*0b00*/  LOP3.LUT R4, R4, 0x400000, RZ, 0xb8, !PT ;  /* 0x0040000004047812 */ /* 0x000fca00078eb8ff */
[----:B------:R4:W-:Y:S02]  /*0b10*/  STS [UR28+0x8], R4 ;  /* 0x00000804ff007988 */ /* 0x0009e4000800081c */
.L_x_26:
[----:B------:R-:W-:Y:S05]  /*0b20*/  BSYNC B2 ;  /* 0x0000000000027941 */ /* 0x000fea0003800000 */
.L_x_23:
[----:B--234-:R-:W2:Y:S02]  /*0b30*/  @!P2 LDS R4, [UR28+0x8] ;  /* 0x0000081cff04a984 */ /* 0x01cea40008000800 */
[----:B--2---:R-:W-:-:S05]  /*0b40*/  @!P2 LOP3.LUT R4, R4, 0x8000, RZ, 0xb8, !PT ;  /* 0x000080000404a812 */ /* 0x004fca00078eb8ff */
[----:B------:R4:W-:Y:S02]  /*0b50*/  @!P2 STS [UR28+0x8], R4 ;  /* 0x00000804ff00a988 */ /* 0x0009e4000800081c */
.L_x_27:
[----:B------:R-:W-:Y:S05]  /*0b60*/  BSYNC B3 ;  /* 0x0000000000037941 */ /* 0x000fea0003800000 */
.L_x_22:
[----:B------:R-:W-:Y:S05]  /*0b70*/  WARPSYNC.ALL ;  /* 0x0000000000007948 */ /* 0x000fea0003800000 */
[----:B------:R-:W-:-:S04]  /*0b80*/  UIADD3 UR9, UR10, 0x80, URZ ;  /* 0x000000800a097890 */ /* 0x000fc8000fffe03f */
[----:B------:R-:W-:-:S04]  /*0b90*/  UIADD3 UR8, UP0, UR9, UR12, URZ ;  /* 0x0000000c09087290 */ /* 0x000fc8000ff1e03f */
[----:B------:R-:W-:Y:S01]  /*0ba0*/  ULEA.HI.X.SX32 UR9, UR9, UR13, 0x1, UP0 ;  /* 0x0000000d09097291 */ /* 0x000fe200080f0e3f */
[----:B------:R-:W-:Y:S11]  /*0bb0*/  @P0 BRA `(.L_x_28) ;  /* 0x0000000000280947 */ /* 0x000ff60003800000 */
[----:B--234-:R-:W2:Y:S01]  /*0bc0*/  S2R R4, SR_LANEID ;  /* 0x0000000000047919 */ /* 0x01cea20000000000 */
[----:B------:R-:W-:Y:S05]  /*0bd0*/  WARPSYNC.ALL ;  /* 0x0000000000007948 */ /* 0x000fea0003800000 */
[----:B--2---:R-:W-:-:S05]  /*0be0*/  IMAD.SHL.U32 R8, R4, 0x4, RZ ;  /* 0x0000000404087824 */ /* 0x004fca00078e00ff */
[----:B------:R-:W2:Y:S01]  /*0bf0*/  LDS R7, [R8+UR28] ;  /* 0x0000001c08077984 */ /* 0x000ea20008000800 */
[----:B------:R-:W-:-:S05]  /*0c00*/  IADD3 R4, P1, R8, UR8, RZ ;  /* 0x0000000808047c10 */ /* 0x000fca000ff3e0ff */
[----:B------:R-:W-:-:S05]  /*0c10*/  IMAD.X R5, RZ, RZ, UR9, P1 ;  /* 0x00000009ff057e24 */ /* 0x000fca00088e06ff */
[----:B--2---:R2:W3:Y:S01]  /*0c20*/  ATOMG.E.EXCH.STRONG.GPU PT, RZ, [R4], R7 ;  /* 0x0000000704ff73a8 */ /* 0x0044e200041ee100 */
[----:B------:R-:W-:-:S04]  /*0c30*/  DEPBAR {5,4,3,2,1,0} ;  /* 0x0000003f0000791a */ /* 0x000fc80000000000 */
[----:B------:R2:W-:Y:S01]  /*0c40*/  UTMACCTL.IV [UR8] ;  /* 0x00000000080079b9 */ /* 0x0005e20008000000 */
[----:B------:R-:W-:Y:S01]  /*0c50*/  NOP ;  /* 0x0000000000007918 */ /* 0x000fe20000000000 */
.L_x_28:
[----:B------:R-:W-:Y:S05]  /*0c60*/  @P0 BRA `(.L_x_29) ;  /* 0x00000000000c0947 */ /* 0x000fea0003800000 */
[----:B------:R0:W-:Y:S01]  /*0c70*/  UTMACMDFLUSH ;  /* 0x00000000000079b7 */ /* 0x0001e20000000000 */
[----:B------:R-:W-:Y:S05]  /*0c80*/  @P0 BRA `(.L_x_29) ;  /* 0x0000000000040947 */ /* 0x000fea0003800000 */
[----:B------:R-:W-:-:S04]  /*0c90*/  DEPBAR.LE SB0, 0x0 ;  /* 0x000080000000791a */ /* 0x000fc80000000000 */
.L_x_29:
[----:B------:R-:W-:Y:S05]  /*0ca0*/  WARPSYNC.ALL ;  /* 0x0000000000007948 */ /* 0x000fea0003800000 */
[----:B---3--:R-:W-:Y:S06]  /*0cb0*/  BAR.SYNC.DEFER_BLOCKING 0x0 ;  /* 0x0000000000007b1d */ /* 0x008fec0000010000 */
[----:B------:R-:W-:Y:S02]  /*0cc0*/  BSSY B3, `(.L_x_30) ;  /* 0x000000b000037945 */ /* 0x000fe40003800000 */
[----:B------:R-:W-:Y:S06]  /*0cd0*/  BAR.SYNC.DEFER_BLOCKING 0x0 ;  /* 0x0000000000007b1d */ /* 0x000fec0000010000 */
[----:B------:R3:W-:Y:S01]  /*0ce0*/  @!P0 STS [R12], RZ ;  /* 0x000000ff0c008388 */ /* 0x0007e20000000800 */
[----:B------:R-:W-:Y:S01]  /*0cf0*/  NOP ;  /* 0x0000000000007918 */ /* 0x000fe20000000000 */
[----:B------:R-:W-:Y:S05]  /*0d00*/  @P2 BRA `(.L_x_31) ;  /* 0x0000000000182947 */ /* 0x000fea0003800000 */
[----:B--2-4-:R-:W2:Y:S01]  /*0d10*/  LDS R4, [UR28+0x8] ;  /* 0x0000081cff047984 */ /* 0x014ea20008000800 */
[----:B------:R-:W4:Y:S01]  /*0d20*/  LDC.64 R8, c[0x0][0x220] ;  /* 0x00008800ff087b82 */ /* 0x000f220000000a00 */
[----:B------:R-:W-:Y:S02]  /*0d30*/  IMAD.MOV.U32 R5, RZ, RZ, 0x70 ;  /* 0x00000070ff057424 */ /* 0x000fe400078e00ff */
[----:B----4-:R4:W-:Y:S03]  /*0d40*/  STS.64 [UR28], R8 ;  /* 0x00000008ff007988 */ /* 0x0109e60008000a1c */
[----:B--2---:R-:W-:-:S05]  /*0d50*/  LOP3.LUT R4, R4, 0x10, R5, 0xd8, !PT ;  /* 0x0000001004047812 */ /* 0x004fca00078ed805 */
[----:B------:R4:W-:Y:S02]  /*0d60*/  STS [UR28+0x8], R4 ;  /* 0x00000804ff007988 */ /* 0x0009e4000800081c */
.L_x_31:
[----:B--2---:R-:W-:Y:S05]  /*0d70*/  BSYNC B3 ;  /* 0x0000000000037941 */ /* 0x004fea0003800000 */
.L_x_30:
[----:B------:R-:W-:Y:S04]  /*0d80*/  BSSY B4, `(.L_x_32) ;  /* 0x0000011000047945 */ /* 0x000fe80003800000 */
[----:B------:R-:W-:Y:S04]  /*0d90*/  BSSY B3, `(.L_x_33) ;  /* 0x000000e000037945 */ /* 0x000fe80003800000 */
[----:B------:R-:W-:Y:S05]  /*0da0*/  @P2 BRA `(.L_x_34) ;  /* 0x0000000000242947 */ /* 0x000fea0003800000 */
[----:B----4-:R-:W2:Y:S01]  /*0db0*/  LDS R4, [UR28+0x34] ;  /* 0x0000341cff047984 */ /* 0x010ea20008000800 */
[----:B------:R-:W-:-:S05]  /*0dc0*/  IMAD.MOV.U32 R5, RZ, RZ, 0x3f000000 ;  /* 0x3f000000ff057424 */ /* 0x000fca00078e00ff */
[----:B--2---:R-:W-:-:S05]  /*0dd0*/  LOP3.LUT R4, R4, 0xff000000, R5, 0xb8, !PT ;  /* 0xff00000004047812 */ /* 0x004fca00078eb805 */
[----:B------:R2:W-:Y:S01]  /*0de0*/  STS [UR28+0x34], R4 ;  /* 0x00003404ff007988 */ /* 0x0005e2000800081c */
[----:B------:R-:W-:Y:S05]  /*0df0*/  @P2 BRA `(.L_x_35) ;  /* 0x00000000001c2947 */ /* 0x000fea0003800000 */
[----:B--2---:R-:W2:Y:S01]  /*0e00*/  LDS R4, [UR28+0x38] ;  /* 0x0000381cff047984 */ /* 0x004ea20008000800 */
[----:B------:R-:W-:-:S05]  /*0e10*/  IMAD.MOV.U32 R5, RZ, RZ, 0xff ;  /* 0x000000ffff057424 */ /* 0x000fca00078e00ff */
[----:B--2---:R-:W-:-:S05]  /*0e20*/  LOP3.LUT R4, R4, 0xff, R5, 0xb8, !PT ;  /* 0x000000ff04047812 */ /* 0x004fca00078eb805 */
[----:B------:R2:W-:Y:S02]  /*0e30*/  STS [UR28+0x38], R4 ;  /* 0x00003804ff007988 */ /* 0x0005e4000800081c */
.L_x_34:
[----:B------:R-:W-:Y:S05]  /*0e40*/  @P2 BREAK B3 ;  /* 0x0000000000032942 */ /* 0x000fea0003800000 */
[----:B------:R-:W-:Y:S05]  /*0e50*/  @P2 BRA `(.L_x_36) ;  /* 0x00000000000c2947 */ /* 0x000fea0003800000 */
[----:B------:R1:W-:Y:S02]  /*0e60*/  STS [UR28+0x20], R3 ;  /* 0x00002003ff007988 */ /* 0x0003e4000800081c */
.L_x_35:
[----:B------:R-:W-:Y:S05]  /*0e70*/  BSYNC B3 ;  /* 0x0000000000037941 */ /* 0x000fea0003800000 */
.L_x_33:
[----:B------:R1:W-:Y:S02]  /*0e80*/  @!P2 STS [UR28+0x24], R6 ;  /* 0x00002406ff00a988 */ /* 0x0003e4000800081c */
.L_x_36:
[----:B------:R-:W-:Y:S05]  /*0e90*/  BSYNC B4 ;  /* 0x0000000000047941 */ /* 0x000fea0003800000 */
.L_x_32:
[----:B------:R-:W-:Y:S05]  /*0ea0*/  WARPSYNC.ALL ;  /* 0x0000000000007948 */ /* 0x000fea0003800000 */
[----:B------:R-:W-:Y:S04]  /*0eb0*/  BSSY B4, `(.L_x_37) ;  /* 0x000000e000047945 */ /* 0x000fe80003800000 */
[----:B------:R-:W-:Y:S05]  /*0ec0*/  @P2 BRA `(.L_x_38) ;  /* 0x0000000000302947 */ /* 0x000fea0003800000 */
[----:B--2-4-:R-:W2:Y:S01]  /*0ed0*/  LDS R4, [UR28+0x34] ;  /* 0x0000341cff047984 */ /* 0x014ea20008000800 */
[----:B------:R-:W4:Y:S03]  /*0ee0*/  LDC.64 R8, c[0x0][0x248] ;  /* 0x00009200ff087b82 */ /* 0x000f260000000a00 */
[----:B-1----:R-:W1:Y:S01]  /*0ef0*/  LDS R3, [UR28+0x1c] ;  /* 0x00001c1cff037984 */ /* 0x002e620008000800 */
[C---:B----4-:R-:W-:Y:S01]  /*0f00*/  SHF.L.U64.HI R6, R8.reuse, 0x1, R9 ;  /* 0x0000000108067819 */ /* 0x050fe20000010209 */
[----:B------:R-:W-:-:S03]  /*0f10*/  IMAD.SHL.U32 R5, R8, 0x2, RZ ;  /* 0x0000000208057824 */ /* 0x000fc600078e00ff */
[--C-:B------:R-:W-:Y:S02]  /*0f20*/  SHF.R.U32.HI R8, RZ, 0x4, R6.reuse ;  /* 0x00000004ff087819 */ /* 0x100fe40000011606 */
[----:B------:R-:W-:-:S05]  /*0f30*/  SHF.R.U64 R5, R5, 0x4, R6 ;  /* 0x0000000405057819 */ /* 0x000fca0000001206 */
[----:B------:R4:W-:Y:S01]  /*0f40*/  STS [UR28+0xc], R5 ;  /* 0x00000c05ff007988 */ /* 0x0009e2000800081c */
[----:B--2---:R-:W-:Y:S02]  /*0f50*/  LOP3.LUT R4, R4, 0x7, RZ, 0xb8, !PT ;  /* 0x0000000704047812 */ /* 0x004fe400078eb8ff */
[----:B-1----:R-:W-:-:S03]  /*0f60*/  LOP3.LUT R3, R3, 0xf, R8, 0xb8, !PT ;  /* 0x0000000f03037812 */ /* 0x002fc600078eb808 */
[----:B------:R4:W-:Y:S04]  /*0f70*/  STS [UR28+0x34], R4 ;  /* 0x00003404ff007988 */ /* 0x0009e8000800081c */
[----:B------:R4:W-:Y:S02]  /*0f80*/  STS [UR28+0x1c], R3 ;  /* 0x00001c03ff007988 */ /* 0x0009e4000800081c */
.L_x_38:
[----:B------:R-:W-:Y:S05]  /*0f90*/  BSYNC B4 ;  /* 0x0000000000047941 */ /* 0x000fea0003800000 */
.L_x_37:
[----:B------:R-:W-:Y:S04]  /*0fa0*/  BSSY B4, `(.L_x_39) ;  /* 0x000001a000047945 */ /* 0x000fe80003800000 */
[----:B------:R-:W-:Y:S04]  /*0fb0*/  BSSY B5, `(.L_x_40) ;  /* 0x0000015000057945 */ /* 0x000fe80003800000 */
[----:B------:R-:W-:Y:S05]  /*0fc0*/  @P2 BRA `(.L_x_41) ;  /* 0x0000000000202947 */ /* 0x000fea0003800000 */
[----:B-1--4-:R-:W1:Y:S02]  /*0fd0*/  LDS R3, [UR28+0x34] ;  /* 0x0000341cff037984 */ /* 0x012e640008000800 */
[----:B-1----:R-:W-:-:S05]  /*0fe0*/  LOP3.LUT R3, R3, 0x38, RZ, 0xb8, !PT ;  /* 0x0000003803037812 */ /* 0x002fca00078eb8ff */
[----:B------:R1:W-:Y:S01]  /*0ff0*/  STS [UR28+0x34], R3 ;  /* 0x00003403ff007988 */ /* 0x0003e2000800081c */
[----:B------:R-:W-:Y:S05]  /*1000*/  @P2 BRA `(.L_x_42) ;  /* 0x0000000000202947 */ /* 0x000fea0003800000 */
[----:B-1----:R-:W1:Y:S01]  /*1010*/  LDS R3, [UR28+0x8] ;  /* 0x0000081cff037984 */ /* 0x002e620008000800 */
[----:B--2---:R-:W-:-:S05]  /*1020*/  IMAD.MOV.U32 R4, RZ, RZ, 0x780 ;  /* 0x00000780ff047424 */ /* 0x004fca00078e00ff */
[----:B-1----:R-:W-:-:S05]  /*1030*/  LOP3.LUT R3, R3, 0x500, R4, 0xd8, !PT ;  /* 0x0000050003037812 */ /* 0x002fca00078ed804 */
[----:B------:R1:W-:Y:S02]  /*1040*/  STS [UR28+0x8], R3 ;  /* 0x00000803ff007988 */ /* 0x0003e4000800081c */
.L_x_41:
[----:B------:R-:W-:Y:S05]  /*1050*/  @P2 BRA `(.L_x_43) ;  /* 0x0000000000282947 */ /* 0x000fea0003800000 */
[----:B-1--4-:R-:W1:Y:S02]  /*1060*/  LDS R3, [UR28+0x8] ;  /* 0x0000081cff037984 */ /* 0x012e640008000800 */
[----:B-1----:R-:W-:-:S05]  /*1070*/  LOP3.LUT R3, R3, 0x1800, RZ, 0xb8, !PT ;  /* 0x0000180003037812 */ /* 0x002fca00078eb8ff */
[----:B------:R4:W-:Y:S02]  /*1080*/  STS [UR28+0x8], R3 ;  /* 0x00000803ff007988 */ /* 0x0009e4000800081c */
.L_x_42:
[----:B------:R-:W-:Y:S05]  /*1090*/  @P2 BREAK B5 ;  /* 0x0000000000052942 */ /* 0x000fea0003800000 */
[----:B------:R-:W-:Y:S05]  /*10a0*/  @P2 BRA `(.L_x_44) ;  /* 0x0000000000242947 */ /* 0x000fea0003800000 */
[----:B-1--4-:R-:W1:Y:S01]  /*10b0*/  LDS R3, [UR28+0x8] ;  /* 0x0000081cff037984 */ /* 0x012e620008000800 */
[----:B--2---:R-:W-:-:S05]  /*10c0*/  IMAD.MOV.U32 R4, RZ, RZ, 0x6000 ;  /* 0x00006000ff047424 */ /* 0x004fca00078e00ff */
[----:B-1----:R-:W-:-:S04]  /*10d0*/  LOP3.LUT R3, R3, 0x6000, R4, 0xd8, !PT ;  /* 0x0000600003037812 */ /* 0x002fc800078ed804 */
[----:B------:R-:W-:-:S05]  /*10e0*/  LOP3.LUT R3, R3, 0x400000, RZ, 0xb8, !PT ;  /* 0x0040000003037812 */ /* 0x000fca00078eb8ff */
[----:B------:R1:W-:Y:S02]  /*10f0*/  STS [UR28+0x8], R3 ;  /* 0x00000803ff007988 */ /* 0x0003e4000800081c */
.L_x_43:
[----:B------:R-:W-:Y:S05]  /*1100*/  BSYNC B5 ;  /* 0x0000000000057941 */ /* 0x000fea0003800000 */
.L_x_40:
[----:B-1--4-:R-:W1:Y:S02]  /*1110*/  @!P2 LDS R3, [UR28+0x8] ;  /* 0x0000081cff03a984 */ /* 0x012e640008000800 */
[----:B-1----:R-:W-:-:S05]  /*1120*/  @!P2 LOP3.LUT R3, R3, 0x8000, RZ, 0xb8, !PT ;  /* 0x000080000303a812 */ /* 0x002fca00078eb8ff */
[----:B------:R1:W-:Y:S02]  /*1130*/  @!P2 STS [UR28+0x8], R3 ;  /* 0x00000803ff00a988 */ /* 0x0003e4000800081c */
.L_x_44:
[----:B------:R-:W-:Y:S05]  /*1140*/  BSYNC B4 ;  /* 0x0000000000047941 */ /* 0x000fea0003800000 */
.L_x_39:
[----:B------:R-:W-:Y:S05]  /*1150*/  WARPSYNC.ALL ;  /* 0x0000000000007948 */ /* 0x000fea0003800000 */
[----:B------:R-:W-:Y:S01]  /*1160*/  UIADD3 UR11, UR10, 0x100, URZ ;  /* 0x000001000a0b7890 */ /* 0x000fe2000fffe03f */
[----:B------:R-:W-:Y:S02]  /*1170*/  ISETP.GE.AND P1, PT, R13, 0x1, PT ;  /* 0x000000010d00780c */ /* 0x000fe40003f26270 */
[----:B------:R-:W-:Y:S02]  /*1180*/  CS2R R120, SRZ ;  /* 0x0000000000787805 */ /* 0x000fe4000001ff00 */
[----:B------:R-:W-:Y:S01]  /*1190*/  CS2R R122, SRZ ;  /* 0x00000000007a7805 */ /* 0x000fe2000001ff00 */
[----:B------:R-:W-:Y:S01]  /*11a0*/  UIADD3 UR10, UP0, UR11, UR12, URZ ;  /* 0x0000000c0b0a7290 */ /* 0x000fe2000ff1e03f */
[----:B------:R-:W-:-:S02]  /*11b0*/  CS2R R124, SRZ ;  /* 0x00000000007c7805 */ /* 0x000fc4000001ff00 */
[----:B------:R-:W-:Y:S02]  /*11c0*/  CS2R R126, SRZ ;  /* 0x00000000007e7805 */ /* 0x000fe4000001ff00 */
[----:B------:R-:W-:Y:S01]  /*11d0*/  CS2R R128, SRZ ;  /* 0x0000000000807805 */ /* 0x000fe2000001ff00 */
[----:B------:R-:W-:Y:S01]  /*11e0*/  ULEA.HI.X.SX32 UR11, UR11, UR13, 0x1, UP0 ;  /* 0x0000000d0b0b7291 */ /* 0x000fe200080f0e3f */
[----:B------:R-:W-:Y:S02]  /*11f0*/  CS2R R130, SRZ ;  /* 0x0000000000827805 */ /* 0x000fe4000001ff00 */
[----:B------:R-:W-:Y:S02]  /*1200*/  CS2R R132, SRZ ;  /* 0x0000000000847805 */ /* 0x000fe4000001ff00 */
[----:B------:R-:W-:Y:S02]  /*1210*/  CS2R R134, SRZ ;  /* 0x0000000000867805 */ /* 0x000fe4000001ff00 */
[----:B------:R-:W-:-:S02]  /*1220*/  CS2R R136, SRZ ;  /* 0x0000000000887805 */ /* 0x000fc4000001ff00 */
[----:B------:R-:W-:Y:S02]  /*1230*/  CS2R R138, SRZ ;  /* 0x00000000008a7805 */ /* 0x000fe4000001ff00 */
[----:B------:R-:W-:Y:S02]  /*1240*/  CS2R R140, SRZ ;  /* 0x00000000008c7805 */ /* 0x000fe4000001ff00 */
        /* <DEDUP_REMOVED lines=39> */
[----:B------:R-:W-:Y:S01]  /*14c0*/  CS2R R28, SRZ ;  /* 0x00000000001c7805 */ /* 0x000fe2000001ff00 */
[----:B------:R-:W-:Y:S01]  /*14d0*/  IMAD.MOV.U32 R30, RZ, RZ, RZ ;  /* 0x000000ffff1e7224 */ /* 0x000fe200078e00ff */
[----:B------:R-:W-:Y:S06]  /*14e0*/  @P0 BRA `(.L_x_45) ;  /* 0x0000000000280947 */ /* 0x000fec0003800000 */
[----:B-1--4-:R-:W1:Y:S01]  /*14f0*/  S2R R3, SR_LANEID ;  /* 0x0000000000037919 */ /* 0x012e620000000000 */
[----:B------:R-:W-:Y:S05]  /*1500*/  WARPSYNC.ALL ;  /* 0x0000000000007948 */ /* 0x000fea0003800000 */
[----:B-1----:R-:W-:-:S05]  /*1510*/  IMAD.SHL.U32 R6, R3, 0x4, RZ ;  /* 0x0000000403067824 */ /* 0x002fca00078e00ff */
[----:B------:R-:W1:Y:S01]  /*1520*/  LDS R3, [R6+UR28] ;  /* 0x0000001c06037984 */ /* 0x000e620008000800 */
[----:B--2---:R-:W-:-:S05]  /*1530*/  IADD3 R4, P3, R6, UR10, RZ ;  /* 0x0000000a06047c10 */ /* 0x004fca000ff7e0ff */
[----:B------:R-:W-:-:S05]  /*1540*/  IMAD.X R5, RZ, RZ, UR11, P3 ;  /* 0x0000000bff057e24 */ /* 0x000fca00098e06ff */
[----:B-1----:R1:W2:Y:S01]  /*1550*/  ATOMG.E.EXCH.STRONG.GPU PT, RZ, [R4], R3 ;  /* 0x0000000304ff73a8 */ /* 0x0022a200041ee100 */
[----:B------:R-:W-:-:S04]  /*1560*/  DEPBAR {5,4,3,2,1,0} ;  /* 0x0000003f0000791a */ /* 0x000fc80000000000 */
[----:B------:R1:W-:Y:S01]  /*1570*/  UTMACCTL.IV [UR10] ;  /* 0x000000000a0079b9 */ /* 0x0003e20008000000 */
[----:B------:R-:W-:Y:S01]  /*1580*/  NOP ;  /* 0x0000000000007918 */ /* 0x000fe20000000000 */
.L_x_45:
[----:B------:R-:W-:Y:S05]  /*1590*/  @P0 BRA `(.L_x_46) ;  /* 0x00000000000c0947 */ /* 0x000fea0003800000 */
[----:B------:R0:W-:Y:S01]  /*15a0*/  UTMACMDFLUSH ;  /* 0x00000000000079b7 */ /* 0x0001e20000000000 */
[----:B------:R-:W-:Y:S05]  /*15b0*/  @P0 BRA `(.L_x_46) ;  /* 0x0000000000040947 */ /* 0x000fea0003800000 */
[----:B------:R-:W-:-:S04]  /*15c0*/  DEPBAR.LE SB0, 0x0 ;  /* 0x000080000000791a */ /* 0x000fc80000000000 */
.L_x_46:
[----:B------:R-:W-:Y:S05]  /*15d0*/  WARPSYNC.ALL ;  /* 0x0000000000007948 */ /* 0x000fea0003800000 */
[----:B--2---:R-:W-:Y:S01]  /*15e0*/  BAR.SYNC.DEFER_BLOCKING 0x0 ;  /* 0x0000000000007b1d */ /* 0x004fe20000010000 */
[----:B------:R-:W-:Y:S01]  /*15f0*/  USHF.L.U32 UR19, UR5, 0x8, URZ ;  /* 0x0000000805137899 */ /* 0x000fe2000800063f */
[----:B------:R-:W-:Y:S01]  /*1600*/  IMAD.MOV.U32 R31, RZ, RZ, RZ ;  /* 0x000000ffff1f7224 */ /* 0x000fe200078e00ff */
[----:B------:R-:W-:Y:S02]  /*1610*/  CS2R R32, SRZ ;  /* 0x0000000000207805 */ /* 0x000fe4000001ff00 */
[----:B------:R-:W-:-:S02]  /*1620*/  CS2R R34, SRZ ;  /* 0x0000000000227805 */ /* 0x000fc4000001ff00 */
[----:B------:R-:W-:Y:S01]  /*1630*/  CS2R R36, SRZ ;  /* 0x0000000000247805 */ /* 0x000fe2000001ff00 */
[----:B------:R-:W-:Y:S01]  /*1640*/  VOTEU.ALL UP0, P2 ;  /* 0x00000000003f7886 */ /* 0x000fe20001000000 */
[----:B------:R-:W-:Y:S01]  /*1650*/  UMOV UR12, 0x1 ;  /* 0x00000001000c7882 */ /* 0x000fe20000000000 */
[----:B------:R-:W-:Y:S01]  /*1660*/  VOTEU.ALL UP1, P2 ;  /* 0x00000000003f7886 */ /* 0x000fe20001020000 */
[----:B------:R-:W-:Y:S02]  /*1670*/  CS2R R38, SRZ ;  /* 0x0000000000267805 */ /* 0x000fe4000001ff00 */
[----:B------:R-:W-:Y:S01]  /*1680*/  CS2R R40, SRZ ;  /* 0x0000000000287805 */ /* 0x000fe2000001ff00 */
[----:B------:R-:W-:-:S04]  /*1690*/  @!UP0 UIADD3 UR14, -UR12, 0x100000, URZ ;  /* 0x001000000c0e8890 */ /* 0x000fc8000fffe13f */
[----:B------:R-:W-:Y:S02]  /*16a0*/  @!UP0 USHF.L.U32 UR15, UR14, 0xb, URZ ;  /* 0x0000000b0e0f8899 */ /* 0x000fe4000800063f */
[----:B------:R-:W-:Y:S01]  /*16b0*/  @!UP0 USHF.L.U32 UR14, UR14, 0x1, URZ ;  /* 0x000000010e0e8899 */ /* 0x000fe2000800063f */
[----:B------:R-:W-:Y:S01]  /*16c0*/  CS2R R42, SRZ ;  /* 0x00000000002a7805 */ /* 0x000fe2000001ff00 */
[----:B------:R-:W-:-:S04]  /*16d0*/  @!UP0 UIADD3 UR12, -UR12, 0x100000, URZ ;  /* 0x001000000c0c8890 */ /* 0x000fc8000fffe13f */
[----:B------:R-:W-:Y:S02]  /*16e0*/  @!UP0 USHF.L.U32 UR13, UR12, 0xb, URZ ;  /* 0x0000000b0c0d8899 */ /* 0x000fe4000800063f */
[----:B------:R-:W-:Y:S01]  /*16f0*/  @!UP0 USHF.L.U32 UR12, UR12, 0x1, URZ ;  /* 0x000000010c0c8899 */ /* 0x000fe2000800063f */
[----:B------:R-:W-:Y:S01]  /*1700*/  CS2R R44, SRZ ;  /* 0x00000000002c7805 */ /* 0x000fe2000001ff00 */
[----:B------:R-:W-:Y:S01]  /*1710*/  VOTEU.ALL UP0, P2 ;  /* 0x00000000003f7886 */ /* 0x000fe20001000000 */
[----:B------:R-:W-:Y:S02]  /*1720*/  CS2R R46, SRZ ;  /* 0x00000000002e7805 */ /* 0x000fe4000001ff00 */
[----:B------:R-:W-:Y:S02]  /*1730*/  CS2R R48, SRZ ;  /* 0x0000000000307805 */ /* 0x000fe4000001ff00 */
[----:B------:R-:W-:Y:S02]  /*1740*/  CS2R R50, SRZ ;  /* 0x0000000000327805 */ /* 0x000fe4000001ff00 */
[----:B------:R-:W-:-:S02]  /*1750*/  CS2R R52, SRZ ;  /* 0x0000000000347805 */ /* 0x000fc4000001ff00 */
[----:B------:R-:W-:Y:S01]  /*1760*/  CS2R R54, SRZ ;  /* 0x0000000000367805 */ /* 0x000fe2000001ff00 */
[----:B------:R-:W2:Y:S02]  /*1770*/  FENCE.VIEW.ASYNC.S ;  /* 0x00000000000073c6 */ /* 0x000ea40000000000 */
[----:B--2---:R2:W4:Y:S02]  /*1780*/  @!UP0 SYNCS.EXCH.64 URZ, [UR28+0x14000], UR14 ;  /* 0x0140000e1c3f85b2 */ /* 0x0045240008000100 */
[----:B----4-:R-:W-:Y:S01]  /*1790*/  BAR.SYNC.DEFER_BLOCKING 0x0 ;  /* 0x0000000000007b1d */ /* 0x010fe20000010000 */
[----:B--2---:R-:W-:-:S05]  /*17a0*/  USHF.L.U32 UR15, UR4, 0x6, URZ ;  /* 0x00000006040f7899 */ /* 0x004fca000800063f */
[----:B------:R2:W4:Y:S01]  /*17b0*/  @!UP1 SYNCS.EXCH.64 URZ, [UR28+0x14008], UR12 ;  /* 0x0140080c1c3f95b2 */ /* 0x0005220008000100 */
[----:B------:R-:W-:Y:S06]  /*17c0*/  @!P1 BRA `(.L_x_47) ;  /* 0x0000000800809947 */ /* 0x000fec0003800000 */
        /* <DEDUP_REMOVED lines=63> */
[----:B------:R-:W-:Y:S01]  /*1bc0*/  CS2R R54, SRZ ;  /* 0x0000000000367805 */ /* 0x000fe2000001ff00 */
[----:B------:R-:W-:Y:S01]  /*1bd0*/  UMOV UR29, URZ ;  /* 0x0000003f001d7c82 */ /* 0x000fe20008000000 */
[----:B------:R-:W-:-:S05]  /*1be0*/  UMOV UR18, URZ ;  /* 0x0000003f00127c82 */ /* 0x000fca0008000000 */
.L_x_49:
[----:B----4-:R-:W-:Y:S01]  /*1bf0*/  BAR.SYNC.DEFER_BLOCKING 0x0 ;  /* 0x0000000000007b1d */ /* 0x010fe20000010000 */
[----:B------:R-:W-:Y:S01]  /*1c00*/  ULEA UR30, UR29, UR28, 0x3 ;  /* 0x0000001c1d1e7291 */ /* 0x000fe2000f8e183f */
[----:B-1----:R-:W-:Y:S01]  /*1c10*/  @!P2 IMAD.MOV.U32 R4, RZ, RZ, 0xa000 ;  /* 0x0000a000ff04a424 */ /* 0x002fe200078e00ff */
[----:B------:R-:W-:Y:S01]  /*1c20*/  ELECT P0, URZ, PT ;  /* 0x00000000003f782f */ /* 0x000fe20003800000 */
[----:B------:R-:W-:Y:S01]  /*1c30*/  IMAD.U32 R3, RZ, RZ, UR31 ;  /* 0x0000001fff037e24 */ /* 0x000fe2000f8e00ff */
[----:B------:R-:W-:Y:S02]  /*1c40*/  ULEA UR16, UR29, UR28, 0xf ;  /* 0x0000001c1d107291 */ /* 0x000fe4000f8e783f */
[C---:B------:R-:W-:Y:S02]  /*1c50*/  ISETP.LT.U32.AND P0, PT, R2.reuse, 0x20, P0 ;  /* 0x000000200200780c */ /* 0x040fe40000701070 */
[----:B------:R-:W-:Y:S02]  /*1c60*/  ELECT P1, URZ, PT ;  /* 0x00000000003f782f */ /* 0x000fe40003820000 */
[----:B------:R-:W-:Y:S01]  /*1c70*/  SHF.L.U32 R3, R3, 0x1f, RZ ;  /* 0x0000001f03037819 */ /* 0x000fe200000006ff */
[----:B--2---:R-:W-:Y:S01]  /*1c80*/  ULEA UR12, UR29, UR28, 0xd ;  /* 0x0000001c1d0c7291 */ /* 0x004fe2000f8e683f */
[----:B------:R-:W-:Y:S01]  /*1c90*/  ISETP.LT.U32.AND P1, PT, R2, 0x20, P1 ;  /* 0x000000200200780c */ /* 0x000fe20000f21070 */
[----:B------:R-:W-:-:S02]  /*1ca0*/  UMOV UR14, UR18 ;  /* 0x00000012000e7c82 */ /* 0x000fc40008000000 */
[----:B------:R-:W-:Y:S02]  /*1cb0*/  UIADD3 UR12, UR12, 0x10000, URZ ;  /* 0x000100000c0c7890 */ /* 0x000fe4000fffe03f */
[----:B------:R-:W-:Y:S02]  /*1cc0*/  USHF.R.U32.HI UR24, URZ, 0x4, UR16 ;  /* 0x000000043f187899 */ /* 0x000fe40008011610 */
[----:B------:R-:W-:Y:S01]  /*1cd0*/  USHF.R.U32.HI UR26, URZ, 0x4, UR12 ;  /* 0x000000043f1a7899 */ /* 0x000fe2000801160c */
[----:B------:R-:W-:Y:S01]  /*1ce0*/  VOTEU.ANY UP0, P0 ;  /* 0x00000000003f7886 */ /* 0x000fe20000000100 */
[----:B------:R-:W-:Y:S01]  /*1cf0*/  VOTEU.ANY UP2, P0 ;  /* 0x00000000003f7886 */ /* 0x000fe20000040100 */
[----:B------:R-:W-:Y:S01]  /*1d00*/  USGXT.U32 UR24, UR24, 0xe ;  /* 0x0000000e1818789a */ /* 0x000fe20008000000 */
[----:B------:R1:W-:Y:S01]  /*1d10*/  @!P2 SYNCS.ARRIVE.TRANS64 RZ, [UR30+0x14000], R4 ;  /* 0x01400004ffffa9a7 */ /* 0x0003e2000800001e */
[----:B------:R2:W-:Y:S06]  /*1d20*/  MEMBAR.ALL.CTA ;  /* 0x0000000000007992 */ /* 0x0005ec0000008000 */
[----:B--2---:R-:W2:Y:S01]  /*1d30*/  FENCE.VIEW.ASYNC.S ;  /* 0x00000000000073c6 */ /* 0x004ea20000000000 */
[----:B------:R-:W-:Y:S01]  /*1d40*/  @UP0 UIADD3 UR17, UR30, 0x14000, URZ ;  /* 0x000140001e110890 */ /* 0x000fe2000fffe03f */
[----:B------:R-:W-:Y:S01]  /*1d50*/  @UP0 UMOV UR20, UR6 ;  /* 0x0000000600140c82 */ /* 0x000fe20008000000 */
[----:B------:R-:W-:Y:S01]  /*1d60*/  @UP0 UMOV UR21, UR7 ;  /* 0x0000000700150c82 */ /* 0x000fe20008000000 */
[----:B--2---:R-:W-:Y:S01]  /*1d70*/  VOTEU.ANY UP1, P1 ;  /* 0x00000000003f7886 */ /* 0x004fe20000820100 */
[----:B------:R-:W-:Y:S01]  /*1d80*/  VOTEU.ANY UP3, P1 ;  /* 0x00000000003f7886 */ /* 0x000fe20000860100 */
[----:B------:R-:W-:Y:S01]  /*1d90*/  USGXT.U32 UR26, UR26, 0xe ;  /* 0x0000000e1a1a789a */ /* 0x000fe20008000000 */
[----:B------:R-:W-:-:S02]  /*1da0*/  UMOV UR25, 0x40000040 ;  /* 0x4000004000197882 */ /* 0x000fc40000000000 */
[----:B------:R-:W-:Y:S01]  /*1db0*/  @UP1 UIADD3 UR13, UR30, 0x14000, URZ ;  /* 0x000140001e0d1890 */ /* 0x000fe2000fffe03f */
[----:B------:R-:W-:Y:S01]  /*1dc0*/  @UP1 UMOV UR22, UR8 ;  /* 0x0000000800161c82 */ /* 0x000fe20008000000 */
[----:B------:R-:W-:Y:S01]  /*1dd0*/  @UP1 UMOV UR23, UR9 ;  /* 0x0000000900171c82 */ /* 0x000fe20008000000 */
[----:B------:R-:W-:Y:S01]  /*1de0*/  UMOV UR27, 0x40000040 ;  /* 0x40000040001b7882 */ /* 0x000fe20000000000 */
[----:B------:R-:W-:Y:S06]  /*1df0*/  BAR.SYNC.DEFER_BLOCKING 0x0 ;  /* 0x0000000000007b1d */ /* 0x000fec0000010000 */
[----:B------:R1:W-:Y:S02]  /*1e00*/  @UP2 UTMALDG.2D [UR16], [UR20] ;  /* 0x00000010140025b4 */ /* 0x0003e40008008000 */
[----:B------:R-:W-:Y:S06]  /*1e10*/  BAR.SYNC.DEFER_BLOCKING 0x0 ;  /* 0x0000000000007b1d */ /* 0x000fec0000010000 */
[----:B------:R1:W-:Y:S02]  /*1e20*/  @UP3 UTMALDG.2D [UR12], [UR22] ;  /* 0x0000000c160035b4 */ /* 0x0003e40008008000 */
[----:B------:R-:W-:Y:S06]  /*1e30*/  BAR.SYNC.DEFER_BLOCKING 0x0 ;  /* 0x0000000000007b1d */ /* 0x000fec0000010000 */
[----:B------:R-:W2:Y:S02]  /*1e40*/  SYNCS.PHASECHK.TRANS64.TRYWAIT P0, [UR30+0x14000], R3 ;  /* 0x01400003ff0075a7 */ /* 0x000ea4000800015e */
[----:B-12---:R-:W-:Y:S05]  /*1e50*/  @!P0 BRA `(.L_x_48) ;  /* 0x0000000800a88947 */ /* 0x006fea0003800000 */
.L_x_50:
[----:B------:R-:W-:Y:S02]  /*1e60*/  WARPGROUP.DEPBAR.LE gsb0, 0x0 ;  /* 0x00008000000079c5 */ /* 0x000fe40000010000 */
[----:B------:R-:W-:Y:S01]  /*1e70*/  WARPGROUP.ARRIVE ;  /* 0x00000000000079c5 */ /* 0x000fe20000000000 */
[----:B------:R-:W-:Y:S01]  /*1e80*/  UIADD3 UR32, UP0, UR24, 0x2, URZ ;  /* 0x0000000218207890 */ /* 0x000fe2000ff1e03f */
[----:B------:R-:W1:Y:S01]  /*1e90*/  LDC R3, c[0x0][0x230] ;  /* 0x00008c00ff037b82 */ /* 0x000e620000000800 */
[----:B------:R-:W-:Y:S01]  /*1ea0*/  UIADD3 UR34, UP1, UR26, 0x2, URZ ;  /* 0x000000021a227890 */ /* 0x000fe2000ff3e03f */
[----:B------:R-:W-:Y:S02]  /*1eb0*/  UMOV UR12, URZ ;  /* 0x0000003f000c7c82 */ /* 0x000fe40008000000 */
[----:B------:R-:W-:Y:S01]  /*1ec0*/  HGMMA.64x64x16.F32.BF16 R120, gdesc[UR24], R120 ;  /* 0x00e00000187879f0 */ /* 0x000fe20008701878 */
[----:B------:R-:W-:Y:S01]  /*1ed0*/  UMOV UR13, URZ ;  /* 0x0000003f000d7c82 */ /* 0x000fe20008000000 */
[----:B------:R-:W-:-:S02]  /*1ee0*/  UIADD3.X UR33, UR12, 0x40000040, URZ, UP0, !UPT ;  /* 0x400000400c217890 */ /* 0x000fc400087fe43f */
[----:B------:R-:W-:Y:S02]  /*1ef0*/  UIADD3.X UR35, UR13, 0x40000040, URZ, UP1, !UPT ;  /* 0x400000400d237890 */ /* 0x000fe40008ffe43f */
[----:B------:R-:W-:Y:S02]  /*1f00*/  UIADD3.64 UR20, UR32, 0x2, URZ ;  /* 0x0000000220147897 */ /* 0x000fe4000fffe03f */
[----:B------:R-:W-:Y:S02]  /*1f10*/  UIADD3.64 UR22, UR34, 0x2, URZ ;  /* 0x0000000222167897 */ /* 0x000fe4000fffe03f */
[----:B------:R-:W-:Y:S02]  /*1f20*/  UIADD3.64 UR36, UR32, 0x4, URZ ;  /* 0x0000000420247897 */ /* 0x000fe4000fffe03f */
[----:B------:R-:W-:Y:S02]  /*1f30*/  UIADD3.64 UR38, UR34, 0x4, URZ ;  /* 0x0000000422267897 */ /* 0x000fe4000fffe03f */
[----:B------:R-:W-:-:S02]  /*1f40*/  UIADD3.64 UR24, UR32, 0x1fe, URZ ;  /* 0x000001fe20187897 */ /* 0x000fc4000fffe03f */
[----:B------:R-:W-:Y:S01]  /*1f50*/  UIADD3.64 UR40, UR32, 0x200, URZ ;  /* 0x0000020020287897 */ /* 0x000fe2000fffe03f */
[----:B------:R-:W-:Y:S01]  /*1f60*/  UMOV UR42, UR34 ;  /* 0x00000022002a7c82 */ /* 0x000fe20008000000 */
[----:B------:R-:W-:Y:S01]  /*1f70*/  UMOV UR43, UR35 ;  /* 0x00000023002b7c82 */ /* 0x000fe20008000000 */
[----:B------:R-:W-:Y:S02]  /*1f80*/  UIADD3 UR18, UR18, 0x40, URZ ;  /* 0x0000004012127890 */ /* 0x000fe4000fffe03f */
[----:B------:R-:W-:-:S04]  /*1f90*/  UIADD3 UR29, UR29, 0x1, URZ ;  /* 0x000000011d1d7890 */ /* 0x000fc8000fffe03f */
[----:B-1----:R-:W-:Y:S01]  /*1fa0*/  ISETP.LE.AND P0, PT, R3, UR18, PT ;  /* 0x0000001203007c0c */ /* 0x002fe2000bf03270 */
[----:B------:R-:W-:-:S04]  /*1fb0*/  UISETP.NE.U32.AND UP0, UPT, UR29, 0x2, UPT ;  /* 0x000000021d00788c */ /* 0x000fc8000bf05070 */
[----:B------:R-:W-:Y:S02]  /*1fc0*/  USEL UR12, URZ, 0x1, UP0 ;  /* 0x000000013f0c7887 */ /* 0x000fe40008000000 */
[----:B------:R-:W-:Y:S02]  /*1fd0*/  USEL UR29, UR29, URZ, UP0 ;  /* 0x0000003f1d1d7287 */ /* 0x000fe40008000000 */
[----:B------:R-:W-:Y:S01]  /*1fe0*/  ULOP3.LUT UR31, UR31, UR12, URZ, 0x3c, !UPT ;  /* 0x0000000c1f1f7292 */ /* 0x000fe2000f8e3c3f */
[----:B------:R-:W-:Y:S04]  /*1ff0*/  HGMMA.64x64x16.F32.BF16 R120, gdesc[UR32], R120 ;  /* 0x00e00000207879f0 */ /* 0x000fe80008701878 */
[----:B------:R-:W-:Y:S01]  /*2000*/  HGMMA.64x64x16.F32.BF16 R120, gdesc[UR20], R120 ;  /* 0x00e00000147879f0 */ /* 0x000fe20008701878 */
[----:B------:R-:W-:-:S03]  /*2010*/  UIADD3.64 UR20, UR32, 0x202, URZ ;  /* 0x0000020220147897 */ /* 0x000fc6000fffe03f */
[----:B------:R-:W-:Y:S01]  /*2020*/  HGMMA.64x64x16.F32.BF16 R120, gdesc[UR36], R120 ;  /* 0x00e00000247879f0 */ /* 0x000fe20008701878 */
[----:B------:R-:W-:-:S03]  /*2030*/  UIADD3.64 UR36, UR32, 0x204, URZ ;  /* 0x0000020420247897 */ /* 0x000fc6000fffe03f */
[----:B------:R-:W-:Y:S01]  /*2040*/  HGMMA.64x64x16.F32.BF16 R88, gdesc[UR24], R88 ;  /* 0x00e00000185879f0 */ /* 0x000fe20008701858 */
[----:B------:R-:W-:-:S03]  /*2050*/  UIADD3.64 UR24, UR32, 0x3fe, URZ ;  /* 0x000003fe20187897 */ /* 0x000fc6000fffe03f */
[----:B------:R-:W-:Y:S01]  /*2060*/  HGMMA.64x64x16.F32.BF16 R88, gdesc[UR40], R88 ;  /* 0x00e00000285879f0 */ /* 0x000fe20008701858 */
[----:B------:R-:W-:Y:S01]  /*2070*/  UIADD3.64 UR40, UR32, 0x400, URZ ;  /* 0x0000040020287897 */ /* 0x000fe2000fffe03f */
[----:B------:R-:W-:Y:S01]  /*2080*/  UMOV UR42, UR34 ;  /* 0x00000022002a7c82 */ /* 0x000fe20008000000 */
[----:B------:R-:W-:Y:S01]  /*2090*/  UMOV UR43, UR35 ;  /* 0x00000023002b7c82 */ /* 0x000fe20008000000 */
[----:B------:R-:W-:Y:S01]  /*20a0*/  HGMMA.64x64x16.F32.BF16 R88, gdesc[UR20], R88 ;  /* 0x00e00000145879f0 */ /* 0x000fe20008701858 */
[----:B------:R-:W-:-:S03]  /*20b0*/  UIADD3.64 UR20, UR32, 0x402, URZ ;  /* 0x0000040220147897 */ /* 0x000fc6000fffe03f */
[----:B------:R-:W-:Y:S01]  /*20c0*/  HGMMA.64x64x16.F32.BF16 R88, gdesc[UR36], R88 ;  /* 0x00e00000245879f0 */ /* 0x000fe20008701858 */
[----:B------:R-:W-:-:S03]  /*20d0*/  UIADD3.64 UR36, UR32, 0x404, URZ ;  /* 0x0000040420247897 */ /* 0x000fc6000fffe03f */
[----:B------:R-:W-:Y:S01]  /*20e0*/  HGMMA.64x64x16.F32.BF16 R56, gdesc[UR24], R56 ;  /* 0x00e00000183879f0 */ /* 0x000fe20008701838 */
[----:B------:R-:W-:-:S03]  /*20f0*/  UIADD3.64 UR24, UR32, 0x5fe, URZ ;  /* 0x000005fe20187897 */ /* 0x000fc6000fffe03f */
[----:B------:R-:W-:Y:S04]  /*2100*/  HGMMA.64x64x16.F32.BF16 R56, gdesc[UR40], R56 ;  /* 0x00e00000283879f0 */ /* 0x000fe80008701838 */
[----:B------:R-:W-:Y:S01]  /*2110*/  HGMMA.64x64x16.F32.BF16 R56, gdesc[UR20], R56 ;  /* 0x00e00000143879f0 */ /* 0x000fe20008701838 */
[----:B------:R-:W-:-:S03]  /*2120*/  UIADD3.64 UR20, UR32, 0x602, URZ ;  /* 0x0000060220147897 */ /* 0x000fc6000fffe03f */
[----:B------:R-:W-:Y:S01]  /*2130*/  HGMMA.64x64x16.F32.BF16 R56, gdesc[UR36], R56 ;  /* 0x00e00000243879f0 */ /* 0x000fe20008701838 */
[----:B------:R-:W-:-:S03]  /*2140*/  UIADD3.64 UR36, UR32, 0x604, URZ ;  /* 0x0000060420247897 */ /* 0x000fc6000fffe03f */
[----:B------:R-:W-:Y:S01]  /*2150*/  HGMMA.64x64x16.F32.BF16 R24, gdesc[UR24], R24 ;  /* 0x00e00000181879f0 */ /* 0x000fe20008701818 */
[----:B------:R-:W-:Y:S01]  /*2160*/  UIADD3.64 UR24, UR32, 0x600, URZ ;  /* 0x0000060020187897 */ /* 0x000fe2000fffe03f */
[----:B------:R-:W-:Y:S01]  /*2170*/  UMOV UR26, UR34 ;  /* 0x00000022001a7c82 */ /* 0x000fe20008000000 */
[----:B------:R-:W-:-:S07]  /*2180*/  UMOV UR27, UR35 ;  /* 0x00000023001b7c82 */ /* 0x000fce0008000000 */
[----:B------:R-:W-:Y:S04]  /*2190*/  HGMMA.64x64x16.F32.BF16 R24, gdesc[UR24], R24 ;  /* 0x00e00000181879f0 */ /* 0x000fe80008701818 */
[----:B------:R-:W-:Y:S04]  /*21a0*/  HGMMA.64x64x16.F32.BF16 R24, gdesc[UR20], R24 ;  /* 0x00e00000141879f0 */ /* 0x000fe80008701818 */
[----:B------:R-:W-:Y:S01]  /*21b0*/  HGMMA.64x64x16.F32.BF16 R24, gdesc[UR36], R24, gsb0 ;  /* 0x00e00000241879f0 */ /* 0x000fe20008001818 */
[----:B------:R-:W-:Y:S05]  /*21c0*/  @!P0 BRA `(.L_x_49) ;  /* 0xfffffff800888947 */ /* 0x000fea000383ffff */
.L_x_47:
[----:B------:R-:W-:Y:S02]  /*21d0*/  WARPGROUP.DEPBAR.LE gsb0, 0x0 ;  /* 0x00008000000079c5 */ /* 0x000fe40000010000 */
[----:B----4-:R-:W-:Y:S01]  /*21e0*/  BAR.SYNC.DEFER_BLOCKING 0x0 ;  /* 0x0000000000007b1d */ /* 0x010fe20000010000 */
[C---:B-1----:R-:W-:Y:S01]  /*21f0*/  IMAD.SHL.U32 R3, R0.reuse, 0x80, RZ ;  /* 0x0000008000037824 */ /* 0x042fe200078e00ff */
[----:B------:R-:W-:Y:S01]  /*2200*/  ELECT P0, URZ, PT ;  /* 0x00000000003f782f */ /* 0x000fe20003800000 */
[----:B------:R-:W-:Y:S01]  /*2210*/  IMAD.SHL.U32 R4, R0, 0x10, RZ ;  /* 0x0000001000047824 */ /* 0x000fe200078e00ff */
[----:B------:R-:W-:Y:S02]  /*2220*/  F2FP.BF16.F32.PACK_AB R120, R121, R120 ;  /* 0x000000787978723e */ /* 0x000fe400000010ff */
[----:B------:R-:W-:Y:S01]  /*2230*/  LOP3.LUT R3, R3, 0x780, RZ, 0xc0, !PT ;  /* 0x0000078003037812 */ /* 0x000fe200078ec0ff */
[----:B------:R-:W-:Y:S01]  /*2240*/  UMOV UR29, UR15 ;  /* 0x0000000f001d7c82 */ /* 0x000fe20008000000 */
[----:B------:R-:W-:Y:S01]  /*2250*/  F2FP.BF16.F32.PACK_AB R121, R123, R122 ;  /* 0x0000007a7b79723e */ /* 0x000fe200000010ff */
[----:B------:R-:W-:Y:S01]  /*2260*/  UMOV UR30, UR19 ;  /* 0x00000013001e7c82 */ /* 0x000fe20008000000 */
[----:B------:R-:W-:-:S02]  /*2270*/  LOP3.LUT R3, R3, 0x70, R4, 0xf8, !PT ;  /* 0x0000007003037812 */ /* 0x000fc400078ef804 */
[----:B------:R-:W-:Y:S02]  /*2280*/  F2FP.BF16.F32.PACK_AB R88, R89, R88 ;  /* 0x000000585958723e */ /* 0x000fe400000010ff */
[----:B------:R-:W-:Y:S01]  /*2290*/  LOP3.LUT R3, R3, 0x10, R0, 0x78, !PT ;  /* 0x0000001003037812 */ /* 0x000fe200078e7800 */
[----:B------:R-:W-:Y:S01]  /*22a0*/  IMAD.SHL.U32 R0, R0, 0x40, RZ ;  /* 0x0000004000007824 */ /* 0x000fe200078e00ff */
[----:B------:R-:W-:Y:S02]  /*22b0*/  ISETP.LT.U32.AND P0, PT, R2, 0x20, P0 ;  /* 0x000000200200780c */ /* 0x000fe40000701070 */
[----:B------:R-:W-:Y:S02]  /*22c0*/  F2FP.BF16.F32.PACK_AB R122, R125, R124 ;  /* 0x0000007c7d7a723e */ /* 0x000fe400000010ff */
[----:B------:R-:W-:Y:S02]  /*22d0*/  LOP3.LUT R0, R3, 0x1800, R0, 0xf8, !PT ;  /* 0x0000180003007812 */ /* 0x000fe400078ef800 */
[----:B------:R-:W-:Y:S01]  /*22e0*/  F2FP.BF16.F32.PACK_AB R123, R127, R126 ;  /* 0x0000007e7f7b723e */ /* 0x000fe200000010ff */
[----:B------:R-:W1:Y:S02]  /*22f0*/  @!P2 SYNCS.CCTL.IV [UR28+0x14000] ;  /* 0x01400000ff00a9b1 */ /* 0x000e64000800001c */
[----:B-1----:R-:W-:Y:S01]  /*2300*/  BAR.SYNC.DEFER_BLOCKING 0x0 ;  /* 0x0000000000007b1d */ /* 0x002fe20000010000 */
[C---:B------:R-:W-:Y:S01]  /*2310*/  LOP3.LUT R3, R0.reuse, 0x20, RZ, 0x3c, !PT ;  /* 0x0000002000037812 */ /* 0x040fe200078e3cff */
[----:B------:R-:W-:Y:S01]  /*2320*/  VIADD R2, R0, UR28 ;  /* 0x0000001c00027c36 */ /* 0x000fe20008000000 */
[----:B------:R-:W-:-:S02]  /*2330*/  F2FP.BF16.F32.PACK_AB R89, R91, R90 ;  /* 0x0000005a5b59723e */ /* 0x000fc400000010ff */
[----:B------:R-:W-:Y:S01]  /*2340*/  F2FP.BF16.F32.PACK_AB R56, R57, R56 ;  /* 0x000000383938723e */ /* 0x000fe200000010ff */
[----:B------:R-:W-:Y:S01]  /*2350*/  VIADD R3, R3, UR28 ;  /* 0x0000001c03037c36 */ /* 0x000fe20008000000 */
[----:B------:R-:W-:Y:S01]  /*2360*/  F2FP.BF16.F32.PACK_AB R90, R93, R92 ;  /* 0x0000005c5d5a723e */ /* 0x000fe200000010ff */
[----:B------:R-:W-:Y:S01]  /*2370*/  VOTEU.ANY UP0, P0 ;  /* 0x00000000003f7886 */ /* 0x000fe20000000100 */
[----:B------:R-:W-:Y:S01]  /*2380*/  F2FP.BF16.F32.PACK_AB R91, R95, R94 ;  /* 0x0000005e5f5b723e */ /* 0x000fe200000010ff */
[----:B------:R-:W-:Y:S01]  /*2390*/  VOTEU.ANY UP1, P0 ;  /* 0x00000000003f7886 */ /* 0x000fe20000020100 */
[----:B------:R-:W-:Y:S02]  /*23a0*/  F2FP.BF16.F32.PACK_AB R57, R59, R58 ;  /* 0x0000003a3b39723e */ /* 0x000fe400000010ff */
[----:B------:R-:W-:Y:S01]  /*23b0*/  F2FP.BF16.F32.PACK_AB R24, R25, R24 ;  /* 0x000000181918723e */ /* 0x000fe200000010ff */
[----:B--2---:R-:W-:Y:S01]  /*23c0*/  @UP0 UMOV UR12, UR10 ;  /* 0x0000000a000c0c82 */ /* 0x004fe20008000000 */
[----:B------:R-:W-:Y:S01]  /*23d0*/  F2FP.BF16.F32.PACK_AB R128, R129, R128 ;  /* 0x000000808180723e */ /* 0x000fe200000010ff */
[----:B------:R-:W-:Y:S01]  /*23e0*/  @UP0 UMOV UR13, UR11 ;  /* 0x0000000b000d0c82 */ /* 0x000fe20008000000 */
[----:B------:R-:W-:-:S02]  /*23f0*/  F2FP.BF16.F32.PACK_AB R58, R61, R60 ;  /* 0x0000003c3d3a723e */ /* 0x000fc400000010ff */
[----:B------:R-:W-:Y:S02]  /*2400*/  F2FP.BF16.F32.PACK_AB R59, R63, R62 ;  /* 0x0000003e3f3b723e */ /* 0x000fe400000010ff */
[----:B------:R-:W-:Y:S02]  /*2410*/  F2FP.BF16.F32.PACK_AB R25, R27, R26 ;  /* 0x0000001a1b19723e */ /* 0x000fe400000010ff */
[----:B------:R-:W-:Y:S01]  /*2420*/  F2FP.BF16.F32.PACK_AB R129, R131, R130 ;  /* 0x000000828381723e */ /* 0x000fe200000010ff */
[----:B------:R-:W1:Y:S01]  /*2430*/  @!P2 SYNCS.CCTL.IV [UR28+0x14008] ;  /* 0x01400800ff00a9b1 */ /* 0x000e62000800001c */
[----:B------:R-:W-:Y:S01]  /*2440*/  F2FP.BF16.F32.PACK_AB R96, R97, R96 ;  /* 0x000000606160723e */ /* 0x000fe200000010ff */
[----:B-1----:R-:W-:Y:S01]  /*2450*/  STSM.16.M88.4 [R2], R120 ;  /* 0x0000007802007844 */ /* 0x002fe20000000200 */
[----:B------:R-:W-:Y:S02]  /*2460*/  F2FP.BF16.F32.PACK_AB R26, R29, R28 ;  /* 0x0000001c1d1a723e */ /* 0x000fe400000010ff */
[----:B------:R-:W-:Y:S01]  /*2470*/  F2FP.BF16.F32.PACK_AB R27, R31, R30 ;  /* 0x0000001e1f1b723e */ /* 0x000fe200000010ff */
[----:B------:R-:W-:Y:S01]  /*2480*/  STSM.16.M88.4 [R2+0x2000], R88 ;  /* 0x0020005802007844 */ /* 0x000fe20000000200 */
[----:B------:R-:W-:-:S02]  /*2490*/  LOP3.LUT R4, R0, 0x40, RZ, 0x3c, !PT ;  /* 0x0000004000047812 */ /* 0x000fc400078e3cff */
[----:B------:R-:W-:Y:S01]  /*24a0*/  F2FP.BF16.F32.PACK_AB R130, R133, R132 ;  /* 0x000000848582723e */ /* 0x000fe200000010ff */
[----:B------:R-:W-:Y:S01]  /*24b0*/  STSM.16.M88.4 [R2+0x4000], R56 ;  /* 0x0040003802007844 */ /* 0x000fe20000000200 */
[----:B------:R-:W-:Y:S01]  /*24c0*/  F2FP.BF16.F32.PACK_AB R131, R135, R134 ;  /* 0x000000868783723e */ /* 0x000fe200000010ff */
[----:B------:R-:W-:Y:S01]  /*24d0*/  VIADD R4, R4, UR28 ;  /* 0x0000001c04047c36 */ /* 0x000fe20008000000 */
[----:B------:R-:W-:Y:S01]  /*24e0*/  F2FP.BF16.F32.PACK_AB R97, R99, R98 ;  /* 0x000000626361723e */ /* 0x000fe200000010ff */
[----:B------:R-:W-:Y:S01]  /*24f0*/  STSM.16.M88.4 [R2+0x6000], R24 ;  /* 0x0060001802007844 */ /* 0x000fe20000000200 */
[----:B------:R-:W-:Y:S02]  /*2500*/  F2FP.BF16.F32.PACK_AB R64, R65, R64 ;  /* 0x000000404140723e */ /* 0x000fe400000010ff */
[----:B------:R-:W-:Y:S01]  /*2510*/  F2FP.BF16.F32.PACK_AB R98, R101, R100 ;  /* 0x000000646562723e */ /* 0x000fe200000010ff */
[----:B------:R-:W-:Y:S01]  /*2520*/  STSM.16.M88.4 [R3], R128 ;  /* 0x0000008003007844 */ /* 0x000fe20000000200 */
[----:B------:R-:W-:-:S02]  /*2530*/  F2FP.BF16.F32.PACK_AB R99, R103, R102 ;  /* 0x000000666763723e */ /* 0x000fc400000010ff */
[----:B------:R-:W-:Y:S02]  /*2540*/  F2FP.BF16.F32.PACK_AB R65, R67, R66 ;  /* 0x000000424341723e */ /* 0x000fe400000010ff */
[----:B------:R-:W-:Y:S01]  /*2550*/  F2FP.BF16.F32.PACK_AB R32, R33, R32 ;  /* 0x000000202120723e */ /* 0x000fe200000010ff */
[----:B------:R-:W-:Y:S01]  /*2560*/  STSM.16.M88.4 [R3+0x2000], R96 ;  /* 0x0020006003007844 */ /* 0x000fe20000000200 */
[----:B------:R-:W-:Y:S02]  /*2570*/  F2FP.BF16.F32.PACK_AB R136, R137, R136 ;  /* 0x000000888988723e */ /* 0x000fe400000010ff */
[----:B------:R-:W-:Y:S02]  /*2580*/  F2FP.BF16.F32.PACK_AB R66, R69, R68 ;  /* 0x000000444542723e */ /* 0x000fe400000010ff */
[----:B------:R-:W-:Y:S02]  /*2590*/  F2FP.BF16.F32.PACK_AB R67, R71, R70 ;  /* 0x000000464743723e */ /* 0x000fe400000010ff */
[----:B------:R-:W-:-:S02]  /*25a0*/  F2FP.BF16.F32.PACK_AB R33, R35, R34 ;  /* 0x000000222321723e */ /* 0x000fc400000010ff */
[----:B------:R-:W-:Y:S01]  /*25b0*/  F2FP.BF16.F32.PACK_AB R137, R139, R138 ;  /* 0x0000008a8b89723e */ /* 0x000fe200000010ff */
[----:B------:R-:W-:Y:S01]  /*25c0*/  STSM.16.M88.4 [R3+0x4000], R64 ;  /* 0x0040004003007844 */ /* 0x000fe20000000200 */
[----:B------:R-:W-:Y:S02]  /*25d0*/  F2FP.BF16.F32.PACK_AB R104, R105, R104 ;  /* 0x000000686968723e */ /* 0x000fe400000010ff */
[----:B------:R-:W-:Y:S02]  /*25e0*/  F2FP.BF16.F32.PACK_AB R34, R37, R36 ;  /* 0x000000242522723e */ /* 0x000fe400000010ff */
[----:B------:R-:W-:Y:S02]  /*25f0*/  F2FP.BF16.F32.PACK_AB R35, R39, R38 ;  /* 0x000000262723723e */ /* 0x000fe400000010ff */
[----:B------:R-:W-:Y:S02]  /*2600*/  LOP3.LUT R0, R0, 0x60, RZ, 0x3c, !PT ;  /* 0x0000006000007812 */ /* 0x000fe400078e3cff */
[----:B------:R-:W-:Y:S01]  /*2610*/  F2FP.BF16.F32.PACK_AB R138, R141, R140 ;  /* 0x0000008c8d8a723e */ /* 0x000fe200000010ff */
[----:B------:R-:W-:Y:S01]  /*2620*/  STSM.16.M88.4 [R3+0x6000], R32 ;  /* 0x0060002003007844 */ /* 0x000fe20000000200 */
[----:B------:R-:W-:Y:S01]  /*2630*/  F2FP.BF16.F32.PACK_AB R139, R143, R142 ;  /* 0x0000008e8f8b723e */ /* 0x000fe200000010ff */
[----:B------:R-:W-:Y:S01]  /*2640*/  VIADD R0, R0, UR28 ;  /* 0x0000001c00007c36 */ /* 0x000fe20008000000 */
[----:B------:R-:W-:-:S02]  /*2650*/  F2FP.BF16.F32.PACK_AB R105, R107, R106 ;  /* 0x0000006a6b69723e */ /* 0x000fc400000010ff */
[----:B------:R-:W-:Y:S01]  /*2660*/  F2FP.BF16.F32.PACK_AB R72, R73, R72 ;  /* 0x000000484948723e */ /* 0x000fe200000010ff */
[----:B------:R-:W-:Y:S01]  /*2670*/  STSM.16.M88.4 [R4], R136 ;  /* 0x0000008804007844 */ /* 0x000fe20000000200 */
[----:B------:R-:W-:Y:S02]  /*2680*/  F2FP.BF16.F32.PACK_AB R106, R109, R108 ;  /* 0x0000006c6d6a723e */ /* 0x000fe400000010ff */
[----:B------:R-:W-:Y:S02]  /*2690*/  F2FP.BF16.F32.PACK_AB R107, R111, R110 ;  /* 0x0000006e6f6b723e */ /* 0x000fe400000010ff */
[----:B------:R-:W-:Y:S02]  /*26a0*/  F2FP.BF16.F32.PACK_AB R73, R75, R74 ;  /* 0x0000004a4b49723e */ /* 0x000fe400000010ff */
[----:B------:R-:W-:Y:S01]  /*26b0*/  F2FP.BF16.F32.PACK_AB R40, R41, R40 ;  /* 0x000000282928723e */ /* 0x000fe200000010ff */
[----:B------:R-:W-:Y:S01]  /*26c0*/  STSM.16.M88.4 [R4+0x2000], R104 ;  /* 0x0020006804007844 */ /* 0x000fe20000000200 */
[----:B------:R-:W-:-:S02]  /*26d0*/  F2FP.BF16.F32.PACK_AB R144, R145, R144 ;  /* 0x000000909190723e */ /* 0x000fc400000010ff */
[----:B------:R-:W-:Y:S02]  /*26e0*/  F2FP.BF16.F32.PACK_AB R74, R77, R76 ;  /* 0x0000004c4d4a723e */ /* 0x000fe400000010ff */
[----:B------:R-:W-:Y:S02]  /*26f0*/  F2FP.BF16.F32.PACK_AB R75, R79, R78 ;  /* 0x0000004e4f4b723e */ /* 0x000fe400000010ff */
[----:B------:R-:W-:Y:S02]  /*2700*/  F2FP.BF16.F32.PACK_AB R41, R43, R42 ;  /* 0x0000002a2b29723e */ /* 0x000fe400000010ff */
[----:B------:R-:W-:Y:S01]  /*2710*/  F2FP.BF16.F32.PACK_AB R145, R147, R146 ;  /* 0x000000929391723e */ /* 0x000fe200000010ff */
[----:B------:R-:W-:Y:S01]  /*2720*/  STSM.16.M88.4 [R4+0x4000], R72 ;  /* 0x0040004804007844 */ /* 0x000fe20000000200 */
[----:B------:R-:W-:Y:S02]  /*2730*/  F2FP.BF16.F32.PACK_AB R112, R113, R112 ;  /* 0x000000707170723e */ /* 0x000fe400000010ff */
[----:B------:R-:W-:-:S02]  /*2740*/  F2FP.BF16.F32.PACK_AB R42, R45, R44 ;  /* 0x0000002c2d2a723e */ /* 0x000fc400000010ff */
[----:B------:R-:W-:Y:S02]  /*2750*/  F2FP.BF16.F32.PACK_AB R43, R47, R46 ;  /* 0x0000002e2f2b723e */ /* 0x000fe400000010ff */
[----:B------:R-:W-:Y:S02]  /*2760*/  F2FP.BF16.F32.PACK_AB R146, R149, R148 ;  /* 0x000000949592723e */ /* 0x000fe400000010ff */
[----:B------:R-:W-:Y:S01]  /*2770*/  F2FP.BF16.F32.PACK_AB R147, R151, R150 ;  /* 0x000000969793723e */ /* 0x000fe200000010ff */
[----:B------:R-:W-:Y:S01]  /*2780*/  STSM.16.M88.4 [R4+0x6000], R40 ;  /* 0x0060002804007844 */ /* 0x000fe20000000200 */
[----:B------:R-:W-:Y:S02]  /*2790*/  F2FP.BF16.F32.PACK_AB R113, R115, R114 ;  /* 0x000000727371723e */ /* 0x000fe400000010ff */
[----:B------:R-:W-:Y:S01]  /*27a0*/  F2FP.BF16.F32.PACK_AB R80, R81, R80 ;  /* 0x000000505150723e */ /* 0x000fe200000010ff */
[----:B------:R-:W-:Y:S01]  /*27b0*/  STSM.16.M88.4 [R0], R144 ;  /* 0x0000009000007844 */ /* 0x000fe20000000200 */
[----:B------:R-:W-:-:S02]  /*27c0*/  F2FP.BF16.F32.PACK_AB R114, R117, R116 ;  /* 0x000000747572723e */ /* 0x000fc400000010ff */
[----:B------:R-:W-:Y:S02]  /*27d0*/  F2FP.BF16.F32.PACK_AB R115, R119, R118 ;  /* 0x000000767773723e */ /* 0x000fe400000010ff */
[----:B------:R-:W-:Y:S02]  /*27e0*/  F2FP.BF16.F32.PACK_AB R81, R83, R82 ;  /* 0x000000525351723e */ /* 0x000fe400000010ff */
[----:B------:R-:W-:Y:S01]  /*27f0*/  F2FP.BF16.F32.PACK_AB R48, R49, R48 ;  /* 0x000000303130723e */ /* 0x000fe200000010ff */
[----:B------:R-:W-:Y:S01]  /*2800*/  STSM.16.M88.4 [R0+0x2000], R112 ;  /* 0x0020007000007844 */ /* 0x000fe20000000200 */
[----:B------:R-:W-:Y:S02]  /*2810*/  F2FP.BF16.F32.PACK_AB R82, R85, R84 ;  /* 0x000000545552723e */ /* 0x000fe400000010ff */
[----:B------:R-:W-:Y:S02]  /*2820*/  F2FP.BF16.F32.PACK_AB R83, R87, R86 ;  /* 0x000000565753723e */ /* 0x000fe400000010ff */
[----:B------:R-:W-:-:S02]  /*2830*/  F2FP.BF16.F32.PACK_AB R49, R51, R50 ;  /* 0x000000323331723e */ /* 0x000fc400000010ff */
[----:B------:R-:W-:Y:S01]  /*2840*/  F2FP.BF16.F32.PACK_AB R50, R53, R52 ;  /* 0x000000343532723e */ /* 0x000fe200000010ff */
[----:B------:R-:W-:Y:S01]  /*2850*/  STSM.16.M88.4 [R0+0x4000], R80 ;  /* 0x0040005000007844 */ /* 0x000fe20000000200 */
[----:B------:R-:W-:-:S05]  /*2860*/  F2FP.BF16.F32.PACK_AB R51, R55, R54 ;  /* 0x000000363733723e */ /* 0x000fca00000010ff */
[----:B------:R-:W-:Y:S01]  /*2870*/  STSM.16.M88.4 [R0+0x6000], R48 ;  /* 0x0060003000007844 */ /* 0x000fe20000000200 */
[----:B------:R1:W-:Y:S06]  /*2880*/  MEMBAR.ALL.CTA ;  /* 0x0000000000007992 */ /* 0x0003ec0000008000 */
[----:B-1----:R-:W1:Y:S02]  /*2890*/  FENCE.VIEW.ASYNC.S ;  /* 0x00000000000073c6 */ /* 0x002e640000000000 */
[----:B-1----:R-:W-:Y:S06]  /*28a0*/  BAR.SYNC.DEFER_BLOCKING 0x0 ;  /* 0x0000000000007b1d */ /* 0x002fec0000010000 */
[----:B------:R1:W-:Y:S01]  /*28b0*/  @UP1 UTMASTG.2D [UR28], [UR12] ;  /* 0x0000001c0c0013b5 */ /* 0x0003e20008008000 */
[----:B------:R0:W-:Y:S01]  /*28c0*/  UTMACMDFLUSH ;  /* 0x00000000000079b7 */ /* 0x0001e20000000000 */
[----:B------:R-:W-:-:S04]  /*28d0*/  DEPBAR.LE SB0, 0x0 ;  /* 0x000080000000791a */ /* 0x000fc80000000000 */
[----:B------:R-:W-:Y:S06]  /*28e0*/  BAR.SYNC.DEFER_BLOCKING 0x0 ;  /* 0x0000000000007b1d */ /* 0x000fec0000010000 */
[----:B-1----:R-:W-:Y:S05]  /*28f0*/  EXIT ;  /* 0x000000000000794d */ /* 0x002fea0003800000 */
.L_x_48:
[----:B------:R-:W1:Y:S02]  /*2900*/  SYNCS.PHASECHK.TRANS64.TRYWAIT P0, [UR30+0x14000], R3 ;  /* 0x01400003ff0075a7 */ /* 0x000e64000800015e */
[----:B-1----:R-:W-:Y:S05]  /*2910*/  @!P0 BRA `(.L_x_48) ;  /* 0xfffffffc00f88947 */ /* 0x002fea000383ffff */
[----:B------:R-:W-:Y:S05]  /*2920*/  BRA `(.L_x_50) ;  /* 0xfffffff4004c7947 */ /* 0x000fea000383ffff */
.L_x_51:
[----:B------:R-:W-:-:S00]  /*2930*/  BRA `(.L_x_51) ;  /* 0xfffffffc00fc7947 */ /* 0x000fc0000383ffff */
[----:B------:R-:W-:-:S00]  /*2940*/  NOP ;  /* 0x0000000000007918 */ /* 0x000fc00000000000 */
        /* <DEDUP_REMOVED lines=11> */
.L_x_52:


//--------------------- .nv.shared.gluon_wgmma    --------------------------
	.section	.nv.shared.gluon_wgmma,"aw",@nobits
	.sectionflags	@""
	.align	16
	.zero		1024


//--------------------- .nv.shared.reserved.0     --------------------------
	.section	.nv.shared.reserved.0,"aw",@nobits
	.weak		__nv_reservedSMEM_offset_0_alias
	.size		__nv_reservedSMEM_offset_0_alias, 0, 0
	.other		__nv_reservedSMEM_offset_0_alias,@"STO_CUDA_RESERVED_SHARED STV_DEFAULT"
__nv_reservedSMEM_offset_0_alias:
	.zero		0


//--------------------- .nv.constant0.gluon_wgmma --------------------------
	.section	.nv.constant0.gluon_wgmma,"a",@progbits
	.sectionflags	@""
	.align	4
.nv.constant0.gluon_wgmma:
	.zero		608


//--------------------- SYMBOLS --------------------------

	.type		.nv.reservedSmem.offset0,@object
	.size		.nv.reservedSmem.offset0,0x4
